//
// Generated by NVIDIA NVVM Compiler
//
// Compiler Build ID: CL-36424714
// Cuda compilation tools, release 13.0, V13.0.88
// Based on NVVM 20.0.0
//

.version 9.0
.target sm_100
.address_size 64

	// .globl	_Z10add_matrixPfS_S_ii

.visible .entry _Z10add_matrixPfS_S_ii(
	.param .u64 .ptr .align 1 _Z10add_matrixPfS_S_ii_param_0,
	.param .u64 .ptr .align 1 _Z10add_matrixPfS_S_ii_param_1,
	.param .u64 .ptr .align 1 _Z10add_matrixPfS_S_ii_param_2,
	.param .u32 _Z10add_matrixPfS_S_ii_param_3,
	.param .u32 _Z10add_matrixPfS_S_ii_param_4
)
{
	.reg .pred 	%p<2>;
	.reg .b32 	%r<8>;
	.reg .b32 	%f<4>;
	.reg .b64 	%rd<11>;

	ld.param.u64 	%rd1, [_Z10add_matrixPfS_S_ii_param_0];
	ld.param.u64 	%rd2, [_Z10add_matrixPfS_S_ii_param_1];
	ld.param.u64 	%rd3, [_Z10add_matrixPfS_S_ii_param_2];
	ld.param.u32 	%r2, [_Z10add_matrixPfS_S_ii_param_3];
	ld.param.u32 	%r3, [_Z10add_matrixPfS_S_ii_param_4];
	mov.u32 	%r4, %ntid.x;
	mov.u32 	%r5, %ctaid.x;
	mov.u32 	%r6, %tid.x;
	mad.lo.s32 	%r1, %r4, %r5, %r6;
	mul.lo.s32 	%r7, %r3, %r2;
	setp.ge.s32 	%p1, %r1, %r7;
	@%p1 bra 	$L__BB0_2;
	cvta.to.global.u64 	%rd4, %rd1;
	cvta.to.global.u64 	%rd5, %rd2;
	cvta.to.global.u64 	%rd6, %rd3;
	mul.wide.s32 	%rd7, %r1, 4;
	add.s64 	%rd8, %rd4, %rd7;
	ld.global.f32 	%f1, [%rd8];
	add.s64 	%rd9, %rd5, %rd7;
	ld.global.f32 	%f2, [%rd9];
	add.f32 	%f3, %f1, %f2;
	add.s64 	%rd10, %rd6, %rd7;
	st.global.f32 	[%rd10], %f3;
$L__BB0_2:
	ret;

}
	// .globl	_Z8add_vectPfS_S_ii
.visible .entry _Z8add_vectPfS_S_ii(
	.param .u64 .ptr .align 1 _Z8add_vectPfS_S_ii_param_0,
	.param .u64 .ptr .align 1 _Z8add_vectPfS_S_ii_param_1,
	.param .u64 .ptr .align 1 _Z8add_vectPfS_S_ii_param_2,
	.param .u32 _Z8add_vectPfS_S_ii_param_3,
	.param .u32 _Z8add_vectPfS_S_ii_param_4
)
{
	.reg .pred 	%p<2>;
	.reg .b32 	%r<6>;
	.reg .b32 	%f<4>;
	.reg .b64 	%rd<11>;

	ld.param.u64 	%rd1, [_Z8add_vectPfS_S_ii_param_0];
	ld.param.u64 	%rd2, [_Z8add_vectPfS_S_ii_param_1];
	ld.param.u64 	%rd3, [_Z8add_vectPfS_S_ii_param_2];
	ld.param.u32 	%r2, [_Z8add_vectPfS_S_ii_param_3];
	mov.u32 	%r3, %ntid.x;
	mov.u32 	%r4, %ctaid.x;
	mov.u32 	%r5, %tid.x;
	mad.lo.s32 	%r1, %r3, %r4, %r5;
	setp.ge.s32 	%p1, %r1, %r2;
	@%p1 bra 	$L__BB1_2;
	cvta.to.global.u64 	%rd4, %rd1;
	cvta.to.global.u64 	%rd5, %rd2;
	cvta.to.global.u64 	%rd6, %rd3;
	mul.wide.s32 	%rd7, %r1, 4;
	add.s64 	%rd8, %rd4, %rd7;
	ld.global.f32 	%f1, [%rd8];
	add.s64 	%rd9, %rd5, %rd7;
	ld.global.f32 	%f2, [%rd9];
	add.f32 	%f3, %f1, %f2;
	add.s64 	%rd10, %rd6, %rd7;
	st.global.f32 	[%rd10], %f3;
$L__BB1_2:
	ret;

}
	// .globl	_Z13div_matr_scalPffS_ii
.visible .entry _Z13div_matr_scalPffS_ii(
	.param .u64 .ptr .align 1 _Z13div_matr_scalPffS_ii_param_0,
	.param .f32 _Z13div_matr_scalPffS_ii_param_1,
	.param .u64 .ptr .align 1 _Z13div_matr_scalPffS_ii_param_2,
	.param .u32 _Z13div_matr_scalPffS_ii_param_3,
	.param .u32 _Z13div_matr_scalPffS_ii_param_4
)
{
	.reg .pred 	%p<2>;
	.reg .b32 	%r<8>;
	.reg .b32 	%f<4>;
	.reg .b64 	%rd<8>;

	ld.param.u64 	%rd1, [_Z13div_matr_scalPffS_ii_param_0];
	ld.param.f32 	%f1, [_Z13div_matr_scalPffS_ii_param_1];
	ld.param.u64 	%rd2, [_Z13div_matr_scalPffS_ii_param_2];
	ld.param.u32 	%r2, [_Z13div_matr_scalPffS_ii_param_3];
	ld.param.u32 	%r3, [_Z13div_matr_scalPffS_ii_param_4];
	mov.u32 	%r4, %ntid.x;
	mov.u32 	%r5, %ctaid.x;
	mov.u32 	%r6, %tid.x;
	mad.lo.s32 	%r1, %r4, %r5, %r6;
	mul.lo.s32 	%r7, %r3, %r2;
	setp.ge.s32 	%p1, %r1, %r7;
	@%p1 bra 	$L__BB2_2;
	cvta.to.global.u64 	%rd3, %rd1;
	cvta.to.global.u64 	%rd4, %rd2;
	mul.wide.s32 	%rd5, %r1, 4;
	add.s64 	%rd6, %rd3, %rd5;
	ld.global.f32 	%f2, [%rd6];
	div.rn.f32 	%f3, %f2, %f1;
	add.s64 	%rd7, %rd4, %rd5;
	st.global.f32 	[%rd7], %f3;
$L__BB2_2:
	ret;

}
	// .globl	_Z9diff_vectPfS_S_ii
.visible .entry _Z9diff_vectPfS_S_ii(
	.param .u64 .ptr .align 1 _Z9diff_vectPfS_S_ii_param_0,
	.param .u64 .ptr .align 1 _Z9diff_vectPfS_S_ii_param_1,
	.param .u64 .ptr .align 1 _Z9diff_vectPfS_S_ii_param_2,
	.param .u32 _Z9diff_vectPfS_S_ii_param_3,
	.param .u32 _Z9diff_vectPfS_S_ii_param_4
)
{
	.reg .pred 	%p<2>;
	.reg .b32 	%r<6>;
	.reg .b32 	%f<4>;
	.reg .b64 	%rd<11>;

	ld.param.u64 	%rd1, [_Z9diff_vectPfS_S_ii_param_0];
	ld.param.u64 	%rd2, [_Z9diff_vectPfS_S_ii_param_1];
	ld.param.u64 	%rd3, [_Z9diff_vectPfS_S_ii_param_2];
	ld.param.u32 	%r2, [_Z9diff_vectPfS_S_ii_param_3];
	mov.u32 	%r3, %ntid.x;
	mov.u32 	%r4, %ctaid.x;
	mov.u32 	%r5, %tid.x;
	mad.lo.s32 	%r1, %r3, %r4, %r5;
	setp.ge.s32 	%p1, %r1, %r2;
	@%p1 bra 	$L__BB3_2;
	cvta.to.global.u64 	%rd4, %rd1;
	cvta.to.global.u64 	%rd5, %rd2;
	cvta.to.global.u64 	%rd6, %rd3;
	mul.wide.s32 	%rd7, %r1, 4;
	add.s64 	%rd8, %rd4, %rd7;
	ld.global.f32 	%f1, [%rd8];
	add.s64 	%rd9, %rd5, %rd7;
	ld.global.f32 	%f2, [%rd9];
	sub.f32 	%f3, %f1, %f2;
	add.s64 	%rd10, %rd6, %rd7;
	st.global.f32 	[%rd10], %f3;
$L__BB3_2:
	ret;

}
	// .globl	_Z14diff_matr_vectPfS_S_ii
.visible .entry _Z14diff_matr_vectPfS_S_ii(
	.param .u64 .ptr .align 1 _Z14diff_matr_vectPfS_S_ii_param_0,
	.param .u64 .ptr .align 1 _Z14diff_matr_vectPfS_S_ii_param_1,
	.param .u64 .ptr .align 1 _Z14diff_matr_vectPfS_S_ii_param_2,
	.param .u32 _Z14diff_matr_vectPfS_S_ii_param_3,
	.param .u32 _Z14diff_matr_vectPfS_S_ii_param_4
)
{
	.reg .pred 	%p<2>;
	.reg .b32 	%r<9>;
	.reg .b32 	%f<4>;
	.reg .b64 	%rd<12>;

	ld.param.u64 	%rd1, [_Z14diff_matr_vectPfS_S_ii_param_0];
	ld.param.u64 	%rd2, [_Z14diff_matr_vectPfS_S_ii_param_1];
	ld.param.u64 	%rd3, [_Z14diff_matr_vectPfS_S_ii_param_2];
	ld.param.u32 	%r3, [_Z14diff_matr_vectPfS_S_ii_param_3];
	ld.param.u32 	%r2, [_Z14diff_matr_vectPfS_S_ii_param_4];
	mov.u32 	%r4, %ntid.x;
	mov.u32 	%r5, %ctaid.x;
	mov.u32 	%r6, %tid.x;
	mad.lo.s32 	%r1, %r4, %r5, %r6;
	mul.lo.s32 	%r7, %r2, %r3;
	setp.ge.s32 	%p1, %r1, %r7;
	@%p1 bra 	$L__BB4_2;
	cvta.to.global.u64 	%rd4, %rd1;
	cvta.to.global.u64 	%rd5, %rd2;
	cvta.to.global.u64 	%rd6, %rd3;
	mul.wide.s32 	%rd7, %r1, 4;
	add.s64 	%rd8, %rd4, %rd7;
	ld.global.f32 	%f1, [%rd8];
	rem.s32 	%r8, %r1, %r2;
	mul.wide.s32 	%rd9, %r8, 4;
	add.s64 	%rd10, %rd5, %rd9;
	ld.global.f32 	%f2, [%rd10];
	sub.f32 	%f3, %f1, %f2;
	add.s64 	%rd11, %rd6, %rd7;
	st.global.f32 	[%rd11], %f3;
$L__BB4_2:
	ret;

}
	// .globl	_Z11matrix_prodPfS_S_iii
.visible .entry _Z11matrix_prodPfS_S_iii(
	.param .u64 .ptr .align 1 _Z11matrix_prodPfS_S_iii_param_0,
	.param .u64 .ptr .align 1 _Z11matrix_prodPfS_S_iii_param_1,
	.param .u64 .ptr .align 1 _Z11matrix_prodPfS_S_iii_param_2,
	.param .u32 _Z11matrix_prodPfS_S_iii_param_3,
	.param .u32 _Z11matrix_prodPfS_S_iii_param_4,
	.param .u32 _Z11matrix_prodPfS_S_iii_param_5
)
{
	.reg .pred 	%p<13>;
	.reg .b32 	%r<41>;
	.reg .b32 	%f<68>;
	.reg .b64 	%rd<53>;

	ld.param.u64 	%rd7, [_Z11matrix_prodPfS_S_iii_param_0];
	ld.param.u64 	%rd8, [_Z11matrix_prodPfS_S_iii_param_1];
	ld.param.u64 	%rd6, [_Z11matrix_prodPfS_S_iii_param_2];
	ld.param.u32 	%r20, [_Z11matrix_prodPfS_S_iii_param_3];
	ld.param.u32 	%r18, [_Z11matrix_prodPfS_S_iii_param_4];
	ld.param.u32 	%r19, [_Z11matrix_prodPfS_S_iii_param_5];
	cvta.to.global.u64 	%rd1, %rd8;
	cvta.to.global.u64 	%rd2, %rd7;
	mov.u32 	%r21, %ctaid.y;
	mov.u32 	%r22, %ntid.y;
	mov.u32 	%r23, %tid.y;
	mad.lo.s32 	%r1, %r21, %r22, %r23;
	mov.u32 	%r24, %ctaid.x;
	mov.u32 	%r25, %ntid.x;
	mov.u32 	%r26, %tid.x;
	mad.lo.s32 	%r2, %r24, %r25, %r26;
	setp.ge.s32 	%p1, %r1, %r20;
	setp.ge.s32 	%p2, %r2, %r18;
	or.pred  	%p3, %p1, %p2;
	@%p3 bra 	$L__BB5_14;
	setp.lt.s32 	%p4, %r19, 1;
	mov.f32 	%f67, 0f00000000;
	@%p4 bra 	$L__BB5_13;
	mul.lo.s32 	%r3, %r19, %r1;
	and.b32  	%r4, %r19, 7;
	setp.lt.u32 	%p5, %r19, 8;
	mov.b32 	%r39, 0;
	mov.f32 	%f67, 0f00000000;
	@%p5 bra 	$L__BB5_5;
	and.b32  	%r39, %r19, 2147483640;
	neg.s32 	%r37, %r39;
	shl.b32 	%r7, %r18, 3;
	mul.wide.u32 	%rd9, %r3, 4;
	add.s64 	%rd10, %rd9, %rd2;
	add.s64 	%rd52, %rd10, 16;
	mov.f32 	%f67, 0f00000000;
	mul.wide.s32 	%rd13, %r18, 4;
	mov.u32 	%r36, %r2;
$L__BB5_4:
	.pragma "nounroll";
	ld.global.f32 	%f17, [%rd52+-16];
	mul.wide.s32 	%rd11, %r36, 4;
	add.s64 	%rd12, %rd1, %rd11;
	ld.global.f32 	%f18, [%rd12];
	fma.rn.f32 	%f19, %f17, %f18, %f67;
	ld.global.f32 	%f20, [%rd52+-12];
	add.s64 	%rd14, %rd12, %rd13;
	ld.global.f32 	%f21, [%rd14];
	fma.rn.f32 	%f22, %f20, %f21, %f19;
	ld.global.f32 	%f23, [%rd52+-8];
	add.s64 	%rd15, %rd14, %rd13;
	ld.global.f32 	%f24, [%rd15];
	fma.rn.f32 	%f25, %f23, %f24, %f22;
	ld.global.f32 	%f26, [%rd52+-4];
	add.s64 	%rd16, %rd15, %rd13;
	ld.global.f32 	%f27, [%rd16];
	fma.rn.f32 	%f28, %f26, %f27, %f25;
	ld.global.f32 	%f29, [%rd52];
	add.s64 	%rd17, %rd16, %rd13;
	ld.global.f32 	%f30, [%rd17];
	fma.rn.f32 	%f31, %f29, %f30, %f28;
	ld.global.f32 	%f32, [%rd52+4];
	add.s64 	%rd18, %rd17, %rd13;
	ld.global.f32 	%f33, [%rd18];
	fma.rn.f32 	%f34, %f32, %f33, %f31;
	ld.global.f32 	%f35, [%rd52+8];
	add.s64 	%rd19, %rd18, %rd13;
	ld.global.f32 	%f36, [%rd19];
	fma.rn.f32 	%f37, %f35, %f36, %f34;
	ld.global.f32 	%f38, [%rd52+12];
	add.s64 	%rd20, %rd19, %rd13;
	ld.global.f32 	%f39, [%rd20];
	fma.rn.f32 	%f67, %f38, %f39, %f37;
	add.s32 	%r37, %r37, 8;
	add.s32 	%r36, %r36, %r7;
	add.s64 	%rd52, %rd52, 32;
	setp.ne.s32 	%p6, %r37, 0;
	@%p6 bra 	$L__BB5_4;
$L__BB5_5:
	setp.eq.s32 	%p7, %r4, 0;
	@%p7 bra 	$L__BB5_13;
	and.b32  	%r13, %r19, 3;
	setp.lt.u32 	%p8, %r4, 4;
	@%p8 bra 	$L__BB5_8;
	add.s32 	%r28, %r39, %r3;
	mul.wide.u32 	%rd21, %r28, 4;
	add.s64 	%rd22, %rd2, %rd21;
	ld.global.f32 	%f41, [%rd22];
	mad.lo.s32 	%r29, %r39, %r18, %r2;
	mul.wide.s32 	%rd23, %r29, 4;
	add.s64 	%rd24, %rd1, %rd23;
	ld.global.f32 	%f42, [%rd24];
	fma.rn.f32 	%f43, %f41, %f42, %f67;
	cvt.u64.u32 	%rd25, %r3;
	cvt.u64.u32 	%rd26, %r39;
	add.s64 	%rd27, %rd26, %rd25;
	shl.b64 	%rd28, %rd27, 2;
	add.s64 	%rd29, %rd2, %rd28;
	ld.global.f32 	%f44, [%rd29+4];
	mul.wide.s32 	%rd30, %r18, 4;
	add.s64 	%rd31, %rd24, %rd30;
	ld.global.f32 	%f45, [%rd31];
	fma.rn.f32 	%f46, %f44, %f45, %f43;
	ld.global.f32 	%f47, [%rd29+8];
	add.s64 	%rd32, %rd31, %rd30;
	ld.global.f32 	%f48, [%rd32];
	fma.rn.f32 	%f49, %f47, %f48, %f46;
	ld.global.f32 	%f50, [%rd29+12];
	add.s64 	%rd33, %rd32, %rd30;
	ld.global.f32 	%f51, [%rd33];
	fma.rn.f32 	%f67, %f50, %f51, %f49;
	add.s32 	%r39, %r39, 4;
$L__BB5_8:
	setp.eq.s32 	%p9, %r13, 0;
	@%p9 bra 	$L__BB5_13;
	setp.eq.s32 	%p10, %r13, 1;
	@%p10 bra 	$L__BB5_11;
	add.s32 	%r30, %r39, %r3;
	mul.wide.u32 	%rd34, %r30, 4;
	add.s64 	%rd35, %rd2, %rd34;
	ld.global.f32 	%f53, [%rd35];
	mad.lo.s32 	%r31, %r39, %r18, %r2;
	mul.wide.s32 	%rd36, %r31, 4;
	add.s64 	%rd37, %rd1, %rd36;
	ld.global.f32 	%f54, [%rd37];
	fma.rn.f32 	%f55, %f53, %f54, %f67;
	cvt.u64.u32 	%rd38, %r3;
	cvt.u64.u32 	%rd39, %r39;
	add.s64 	%rd40, %rd39, %rd38;
	shl.b64 	%rd41, %rd40, 2;
	add.s64 	%rd42, %rd2, %rd41;
	ld.global.f32 	%f56, [%rd42+4];
	mul.wide.s32 	%rd43, %r18, 4;
	add.s64 	%rd44, %rd37, %rd43;
	ld.global.f32 	%f57, [%rd44];
	fma.rn.f32 	%f67, %f56, %f57, %f55;
	add.s32 	%r39, %r39, 2;
$L__BB5_11:
	and.b32  	%r32, %r19, 1;
	setp.eq.b32 	%p11, %r32, 1;
	not.pred 	%p12, %p11;
	@%p12 bra 	$L__BB5_13;
	add.s32 	%r33, %r39, %r3;
	mul.wide.u32 	%rd45, %r33, 4;
	add.s64 	%rd46, %rd2, %rd45;
	ld.global.f32 	%f58, [%rd46];
	mad.lo.s32 	%r34, %r39, %r18, %r2;
	mul.wide.s32 	%rd47, %r34, 4;
	add.s64 	%rd48, %rd1, %rd47;
	ld.global.f32 	%f59, [%rd48];
	fma.rn.f32 	%f67, %f58, %f59, %f67;
$L__BB5_13:
	mad.lo.s32 	%r35, %r18, %r1, %r2;
	cvta.to.global.u64 	%rd49, %rd6;
	mul.wide.s32 	%rd50, %r35, 4;
	add.s64 	%rd51, %rd49, %rd50;
	st.global.f32 	[%rd51], %f67;
$L__BB5_14:
	ret;

}
	// .globl	_Z11vector_prodPfS_S_ii
.visible .entry _Z11vector_prodPfS_S_ii(
	.param .u64 .ptr .align 1 _Z11vector_prodPfS_S_ii_param_0,
	.param .u64 .ptr .align 1 _Z11vector_prodPfS_S_ii_param_1,
	.param .u64 .ptr .align 1 _Z11vector_prodPfS_S_ii_param_2,
	.param .u32 _Z11vector_prodPfS_S_ii_param_3,
	.param .u32 _Z11vector_prodPfS_S_ii_param_4
)
{
	.reg .pred 	%p<14>;
	.reg .b32 	%r<36>;
	.reg .b32 	%f<88>;
	.reg .b64 	%rd<47>;

	ld.param.u64 	%rd16, [_Z11vector_prodPfS_S_ii_param_0];
	ld.param.u64 	%rd17, [_Z11vector_prodPfS_S_ii_param_1];
	ld.param.u64 	%rd18, [_Z11vector_prodPfS_S_ii_param_2];
	ld.param.u32 	%r19, [_Z11vector_prodPfS_S_ii_param_3];
	ld.param.u32 	%r18, [_Z11vector_prodPfS_S_ii_param_4];
	cvta.to.global.u64 	%rd1, %rd18;
	cvta.to.global.u64 	%rd2, %rd17;
	mov.u32 	%r20, %ctaid.y;
	mov.u32 	%r21, %ntid.y;
	mov.u32 	%r22, %tid.y;
	mad.lo.s32 	%r1, %r20, %r21, %r22;
	mov.u32 	%r23, %ctaid.x;
	mov.u32 	%r24, %ntid.x;
	mov.u32 	%r25, %tid.x;
	mad.lo.s32 	%r26, %r23, %r24, %r25;
	setp.ge.s32 	%p1, %r1, %r19;
	setp.ge.s32 	%p2, %r26, %r18;
	or.pred  	%p3, %p1, %p2;
	setp.lt.s32 	%p4, %r18, 1;
	or.pred  	%p5, %p3, %p4;
	@%p5 bra 	$L__BB6_13;
	cvta.to.global.u64 	%rd19, %rd16;
	mul.wide.u32 	%rd20, %r1, 4;
	add.s64 	%rd3, %rd19, %rd20;
	mul.lo.s32 	%r2, %r18, %r1;
	and.b32  	%r3, %r18, 15;
	setp.lt.u32 	%p6, %r18, 16;
	mov.b32 	%r33, 0;
	@%p6 bra 	$L__BB6_4;
	and.b32  	%r33, %r18, 2147483632;
	neg.s32 	%r31, %r33;
	add.s64 	%rd44, %rd2, 32;
	mul.wide.u32 	%rd21, %r2, 4;
	add.s64 	%rd22, %rd21, %rd1;
	add.s64 	%rd43, %rd22, 32;
$L__BB6_3:
	.pragma "nounroll";
	ld.global.f32 	%f1, [%rd3];
	ld.global.f32 	%f2, [%rd44+-32];
	mul.f32 	%f3, %f1, %f2;
	st.global.f32 	[%rd43+-32], %f3;
	ld.global.f32 	%f4, [%rd3];
	ld.global.f32 	%f5, [%rd44+-28];
	mul.f32 	%f6, %f4, %f5;
	st.global.f32 	[%rd43+-28], %f6;
	ld.global.f32 	%f7, [%rd3];
	ld.global.f32 	%f8, [%rd44+-24];
	mul.f32 	%f9, %f7, %f8;
	st.global.f32 	[%rd43+-24], %f9;
	ld.global.f32 	%f10, [%rd3];
	ld.global.f32 	%f11, [%rd44+-20];
	mul.f32 	%f12, %f10, %f11;
	st.global.f32 	[%rd43+-20], %f12;
	ld.global.f32 	%f13, [%rd3];
	ld.global.f32 	%f14, [%rd44+-16];
	mul.f32 	%f15, %f13, %f14;
	st.global.f32 	[%rd43+-16], %f15;
	ld.global.f32 	%f16, [%rd3];
	ld.global.f32 	%f17, [%rd44+-12];
	mul.f32 	%f18, %f16, %f17;
	st.global.f32 	[%rd43+-12], %f18;
	ld.global.f32 	%f19, [%rd3];
	ld.global.f32 	%f20, [%rd44+-8];
	mul.f32 	%f21, %f19, %f20;
	st.global.f32 	[%rd43+-8], %f21;
	ld.global.f32 	%f22, [%rd3];
	ld.global.f32 	%f23, [%rd44+-4];
	mul.f32 	%f24, %f22, %f23;
	st.global.f32 	[%rd43+-4], %f24;
	ld.global.f32 	%f25, [%rd3];
	ld.global.f32 	%f26, [%rd44];
	mul.f32 	%f27, %f25, %f26;
	st.global.f32 	[%rd43], %f27;
	ld.global.f32 	%f28, [%rd3];
	ld.global.f32 	%f29, [%rd44+4];
	mul.f32 	%f30, %f28, %f29;
	st.global.f32 	[%rd43+4], %f30;
	ld.global.f32 	%f31, [%rd3];
	ld.global.f32 	%f32, [%rd44+8];
	mul.f32 	%f33, %f31, %f32;
	st.global.f32 	[%rd43+8], %f33;
	ld.global.f32 	%f34, [%rd3];
	ld.global.f32 	%f35, [%rd44+12];
	mul.f32 	%f36, %f34, %f35;
	st.global.f32 	[%rd43+12], %f36;
	ld.global.f32 	%f37, [%rd3];
	ld.global.f32 	%f38, [%rd44+16];
	mul.f32 	%f39, %f37, %f38;
	st.global.f32 	[%rd43+16], %f39;
	ld.global.f32 	%f40, [%rd3];
	ld.global.f32 	%f41, [%rd44+20];
	mul.f32 	%f42, %f40, %f41;
	st.global.f32 	[%rd43+20], %f42;
	ld.global.f32 	%f43, [%rd3];
	ld.global.f32 	%f44, [%rd44+24];
	mul.f32 	%f45, %f43, %f44;
	st.global.f32 	[%rd43+24], %f45;
	ld.global.f32 	%f46, [%rd3];
	ld.global.f32 	%f47, [%rd44+28];
	mul.f32 	%f48, %f46, %f47;
	st.global.f32 	[%rd43+28], %f48;
	add.s32 	%r31, %r31, 16;
	add.s64 	%rd44, %rd44, 64;
	add.s64 	%rd43, %rd43, 64;
	setp.ne.s32 	%p7, %r31, 0;
	@%p7 bra 	$L__BB6_3;
$L__BB6_4:
	setp.eq.s32 	%p8, %r3, 0;
	@%p8 bra 	$L__BB6_13;
	and.b32  	%r9, %r18, 7;
	setp.lt.u32 	%p9, %r3, 8;
	@%p9 bra 	$L__BB6_7;
	ld.global.f32 	%f49, [%rd3];
	cvt.u64.u32 	%rd23, %r33;
	mul.wide.u32 	%rd24, %r33, 4;
	add.s64 	%rd25, %rd2, %rd24;
	ld.global.f32 	%f50, [%rd25];
	mul.f32 	%f51, %f49, %f50;
	add.s32 	%r28, %r33, %r2;
	mul.wide.u32 	%rd26, %r28, 4;
	add.s64 	%rd27, %rd1, %rd26;
	st.global.f32 	[%rd27], %f51;
	ld.global.f32 	%f52, [%rd3];
	ld.global.f32 	%f53, [%rd25+4];
	mul.f32 	%f54, %f52, %f53;
	cvt.u64.u32 	%rd28, %r2;
	add.s64 	%rd29, %rd23, %rd28;
	shl.b64 	%rd30, %rd29, 2;
	add.s64 	%rd31, %rd1, %rd30;
	st.global.f32 	[%rd31+4], %f54;
	ld.global.f32 	%f55, [%rd3];
	ld.global.f32 	%f56, [%rd25+8];
	mul.f32 	%f57, %f55, %f56;
	st.global.f32 	[%rd31+8], %f57;
	ld.global.f32 	%f58, [%rd3];
	ld.global.f32 	%f59, [%rd25+12];
	mul.f32 	%f60, %f58, %f59;
	st.global.f32 	[%rd31+12], %f60;
	ld.global.f32 	%f61, [%rd3];
	ld.global.f32 	%f62, [%rd25+16];
	mul.f32 	%f63, %f61, %f62;
	st.global.f32 	[%rd31+16], %f63;
	ld.global.f32 	%f64, [%rd3];
	ld.global.f32 	%f65, [%rd25+20];
	mul.f32 	%f66, %f64, %f65;
	st.global.f32 	[%rd31+20], %f66;
	ld.global.f32 	%f67, [%rd3];
	ld.global.f32 	%f68, [%rd25+24];
	mul.f32 	%f69, %f67, %f68;
	st.global.f32 	[%rd31+24], %f69;
	ld.global.f32 	%f70, [%rd3];
	ld.global.f32 	%f71, [%rd25+28];
	mul.f32 	%f72, %f70, %f71;
	st.global.f32 	[%rd31+28], %f72;
	add.s32 	%r33, %r33, 8;
$L__BB6_7:
	setp.eq.s32 	%p10, %r9, 0;
	@%p10 bra 	$L__BB6_13;
	and.b32  	%r12, %r18, 3;
	setp.lt.u32 	%p11, %r9, 4;
	@%p11 bra 	$L__BB6_10;
	ld.global.f32 	%f73, [%rd3];
	cvt.u64.u32 	%rd32, %r33;
	mul.wide.u32 	%rd33, %r33, 4;
	add.s64 	%rd34, %rd2, %rd33;
	ld.global.f32 	%f74, [%rd34];
	mul.f32 	%f75, %f73, %f74;
	add.s32 	%r29, %r33, %r2;
	mul.wide.u32 	%rd35, %r29, 4;
	add.s64 	%rd36, %rd1, %rd35;
	st.global.f32 	[%rd36], %f75;
	ld.global.f32 	%f76, [%rd3];
	ld.global.f32 	%f77, [%rd34+4];
	mul.f32 	%f78, %f76, %f77;
	cvt.u64.u32 	%rd37, %r2;
	add.s64 	%rd38, %rd32, %rd37;
	shl.b64 	%rd39, %rd38, 2;
	add.s64 	%rd40, %rd1, %rd39;
	st.global.f32 	[%rd40+4], %f78;
	ld.global.f32 	%f79, [%rd3];
	ld.global.f32 	%f80, [%rd34+8];
	mul.f32 	%f81, %f79, %f80;
	st.global.f32 	[%rd40+8], %f81;
	ld.global.f32 	%f82, [%rd3];
	ld.global.f32 	%f83, [%rd34+12];
	mul.f32 	%f84, %f82, %f83;
	st.global.f32 	[%rd40+12], %f84;
	add.s32 	%r33, %r33, 4;
$L__BB6_10:
	setp.eq.s32 	%p12, %r12, 0;
	@%p12 bra 	$L__BB6_13;
	add.s32 	%r30, %r33, %r2;
	mul.wide.u32 	%rd41, %r30, 4;
	add.s64 	%rd46, %rd1, %rd41;
	mul.wide.u32 	%rd42, %r33, 4;
	add.s64 	%rd45, %rd2, %rd42;
	neg.s32 	%r35, %r12;
$L__BB6_12:
	.pragma "nounroll";
	ld.global.f32 	%f85, [%rd3];
	ld.global.f32 	%f86, [%rd45];
	mul.f32 	%f87, %f85, %f86;
	st.global.f32 	[%rd46], %f87;
	add.s64 	%rd46, %rd46, 4;
	add.s64 	%rd45, %rd45, 4;
	add.s32 	%r35, %r35, 1;
	setp.ne.s32 	%p13, %r35, 0;
	@%p13 bra 	$L__BB6_12;
$L__BB6_13:
	ret;

}
	// .globl	_Z11matrix_meanPfS_ii
.visible .entry _Z11matrix_meanPfS_ii(
	.param .u64 .ptr .align 1 _Z11matrix_meanPfS_ii_param_0,
	.param .u64 .ptr .align 1 _Z11matrix_meanPfS_ii_param_1,
	.param .u32 _Z11matrix_meanPfS_ii_param_2,
	.param .u32 _Z11matrix_meanPfS_ii_param_3
)
{
	.reg .pred 	%p<11>;
	.reg .b32 	%r<38>;
	.reg .b32 	%f<85>;
	.reg .b64 	%rd<43>;

	ld.param.u64 	%rd3, [_Z11matrix_meanPfS_ii_param_0];
	ld.param.u64 	%rd2, [_Z11matrix_meanPfS_ii_param_1];
	ld.param.u32 	%r23, [_Z11matrix_meanPfS_ii_param_2];
	ld.param.u32 	%r24, [_Z11matrix_meanPfS_ii_param_3];
	cvta.to.global.u64 	%rd1, %rd3;
	mov.u32 	%r25, %ctaid.x;
	mov.u32 	%r26, %ntid.x;
	mov.u32 	%r27, %tid.x;
	mad.lo.s32 	%r1, %r25, %r26, %r27;
	setp.ge.s32 	%p1, %r1, %r24;
	@%p1 bra 	$L__BB7_15;
	setp.lt.s32 	%p2, %r23, 1;
	mov.f32 	%f84, 0f00000000;
	@%p2 bra 	$L__BB7_14;
	and.b32  	%r2, %r23, 15;
	setp.lt.u32 	%p3, %r23, 16;
	mov.b32 	%r34, 0;
	mov.f32 	%f84, 0f00000000;
	@%p3 bra 	$L__BB7_5;
	and.b32  	%r34, %r23, 2147483632;
	neg.s32 	%r32, %r34;
	shl.b32 	%r5, %r24, 4;
	mov.f32 	%f84, 0f00000000;
	mul.wide.s32 	%rd6, %r24, 4;
	mov.u32 	%r31, %r1;
$L__BB7_4:
	.pragma "nounroll";
	mul.wide.s32 	%rd4, %r31, 4;
	add.s64 	%rd5, %rd1, %rd4;
	ld.global.f32 	%f18, [%rd5];
	add.f32 	%f19, %f84, %f18;
	add.s64 	%rd7, %rd5, %rd6;
	ld.global.f32 	%f20, [%rd7];
	add.f32 	%f21, %f19, %f20;
	add.s64 	%rd8, %rd7, %rd6;
	ld.global.f32 	%f22, [%rd8];
	add.f32 	%f23, %f21, %f22;
	add.s64 	%rd9, %rd8, %rd6;
	ld.global.f32 	%f24, [%rd9];
	add.f32 	%f25, %f23, %f24;
	add.s64 	%rd10, %rd9, %rd6;
	ld.global.f32 	%f26, [%rd10];
	add.f32 	%f27, %f25, %f26;
	add.s64 	%rd11, %rd10, %rd6;
	ld.global.f32 	%f28, [%rd11];
	add.f32 	%f29, %f27, %f28;
	add.s64 	%rd12, %rd11, %rd6;
	ld.global.f32 	%f30, [%rd12];
	add.f32 	%f31, %f29, %f30;
	add.s64 	%rd13, %rd12, %rd6;
	ld.global.f32 	%f32, [%rd13];
	add.f32 	%f33, %f31, %f32;
	add.s64 	%rd14, %rd13, %rd6;
	ld.global.f32 	%f34, [%rd14];
	add.f32 	%f35, %f33, %f34;
	add.s64 	%rd15, %rd14, %rd6;
	ld.global.f32 	%f36, [%rd15];
	add.f32 	%f37, %f35, %f36;
	add.s64 	%rd16, %rd15, %rd6;
	ld.global.f32 	%f38, [%rd16];
	add.f32 	%f39, %f37, %f38;
	add.s64 	%rd17, %rd16, %rd6;
	ld.global.f32 	%f40, [%rd17];
	add.f32 	%f41, %f39, %f40;
	add.s64 	%rd18, %rd17, %rd6;
	ld.global.f32 	%f42, [%rd18];
	add.f32 	%f43, %f41, %f42;
	add.s64 	%rd19, %rd18, %rd6;
	ld.global.f32 	%f44, [%rd19];
	add.f32 	%f45, %f43, %f44;
	add.s64 	%rd20, %rd19, %rd6;
	ld.global.f32 	%f46, [%rd20];
	add.f32 	%f47, %f45, %f46;
	add.s64 	%rd21, %rd20, %rd6;
	ld.global.f32 	%f48, [%rd21];
	add.f32 	%f84, %f47, %f48;
	add.s32 	%r32, %r32, 16;
	add.s32 	%r31, %r31, %r5;
	setp.ne.s32 	%p4, %r32, 0;
	@%p4 bra 	$L__BB7_4;
$L__BB7_5:
	setp.eq.s32 	%p5, %r2, 0;
	@%p5 bra 	$L__BB7_14;
	and.b32  	%r11, %r23, 7;
	setp.lt.u32 	%p6, %r2, 8;
	@%p6 bra 	$L__BB7_8;
	mad.lo.s32 	%r29, %r34, %r24, %r1;
	mul.wide.s32 	%rd22, %r29, 4;
	add.s64 	%rd23, %rd1, %rd22;
	ld.global.f32 	%f50, [%rd23];
	add.f32 	%f51, %f84, %f50;
	mul.wide.s32 	%rd24, %r24, 4;
	add.s64 	%rd25, %rd23, %rd24;
	ld.global.f32 	%f52, [%rd25];
	add.f32 	%f53, %f51, %f52;
	add.s64 	%rd26, %rd25, %rd24;
	ld.global.f32 	%f54, [%rd26];
	add.f32 	%f55, %f53, %f54;
	add.s64 	%rd27, %rd26, %rd24;
	ld.global.f32 	%f56, [%rd27];
	add.f32 	%f57, %f55, %f56;
	add.s64 	%rd28, %rd27, %rd24;
	ld.global.f32 	%f58, [%rd28];
	add.f32 	%f59, %f57, %f58;
	add.s64 	%rd29, %rd28, %rd24;
	ld.global.f32 	%f60, [%rd29];
	add.f32 	%f61, %f59, %f60;
	add.s64 	%rd30, %rd29, %rd24;
	ld.global.f32 	%f62, [%rd30];
	add.f32 	%f63, %f61, %f62;
	add.s64 	%rd31, %rd30, %rd24;
	ld.global.f32 	%f64, [%rd31];
	add.f32 	%f84, %f63, %f64;
	add.s32 	%r34, %r34, 8;
$L__BB7_8:
	setp.eq.s32 	%p7, %r11, 0;
	@%p7 bra 	$L__BB7_14;
	and.b32  	%r14, %r23, 3;
	setp.lt.u32 	%p8, %r11, 4;
	@%p8 bra 	$L__BB7_11;
	mad.lo.s32 	%r30, %r34, %r24, %r1;
	mul.wide.s32 	%rd32, %r30, 4;
	add.s64 	%rd33, %rd1, %rd32;
	ld.global.f32 	%f66, [%rd33];
	add.f32 	%f67, %f84, %f66;
	mul.wide.s32 	%rd34, %r24, 4;
	add.s64 	%rd35, %rd33, %rd34;
	ld.global.f32 	%f68, [%rd35];
	add.f32 	%f69, %f67, %f68;
	add.s64 	%rd36, %rd35, %rd34;
	ld.global.f32 	%f70, [%rd36];
	add.f32 	%f71, %f69, %f70;
	add.s64 	%rd37, %rd36, %rd34;
	ld.global.f32 	%f72, [%rd37];
	add.f32 	%f84, %f71, %f72;
	add.s32 	%r34, %r34, 4;
$L__BB7_11:
	setp.eq.s32 	%p9, %r14, 0;
	@%p9 bra 	$L__BB7_14;
	mad.lo.s32 	%r37, %r34, %r24, %r1;
	neg.s32 	%r36, %r14;
$L__BB7_13:
	.pragma "nounroll";
	mul.wide.s32 	%rd38, %r37, 4;
	add.s64 	%rd39, %rd1, %rd38;
	ld.global.f32 	%f73, [%rd39];
	add.f32 	%f84, %f84, %f73;
	add.s32 	%r37, %r37, %r24;
	add.s32 	%r36, %r36, 1;
	setp.ne.s32 	%p10, %r36, 0;
	@%p10 bra 	$L__BB7_13;
$L__BB7_14:
	cvt.rn.f32.s32 	%f74, %r23;
	div.rn.f32 	%f75, %f84, %f74;
	cvta.to.global.u64 	%rd40, %rd2;
	mul.wide.s32 	%rd41, %r1, 4;
	add.s64 	%rd42, %rd40, %rd41;
	st.global.f32 	[%rd42], %f75;
$L__BB7_15:
	ret;

}
	// .globl	_Z17transposeNaiveRowPfS_ii
.visible .entry _Z17transposeNaiveRowPfS_ii(
	.param .u64 .ptr .align 1 _Z17transposeNaiveRowPfS_ii_param_0,
	.param .u64 .ptr .align 1 _Z17transposeNaiveRowPfS_ii_param_1,
	.param .u32 _Z17transposeNaiveRowPfS_ii_param_2,
	.param .u32 _Z17transposeNaiveRowPfS_ii_param_3
)
{
	.reg .pred 	%p<4>;
	.reg .b32 	%r<15>;
	.reg .b32 	%f<2>;
	.reg .b64 	%rd<9>;

	ld.param.u64 	%rd1, [_Z17transposeNaiveRowPfS_ii_param_0];
	ld.param.u64 	%rd2, [_Z17transposeNaiveRowPfS_ii_param_1];
	ld.param.u32 	%r5, [_Z17transposeNaiveRowPfS_ii_param_2];
	ld.param.u32 	%r4, [_Z17transposeNaiveRowPfS_ii_param_3];
	mov.u32 	%r6, %ntid.x;
	mov.u32 	%r7, %ctaid.x;
	mov.u32 	%r8, %tid.x;
	mad.lo.s32 	%r1, %r6, %r7, %r8;
	mov.u32 	%r9, %ntid.y;
	mov.u32 	%r10, %ctaid.y;
	mov.u32 	%r11, %tid.y;
	mad.lo.s32 	%r12, %r9, %r10, %r11;
	setp.ge.s32 	%p1, %r1, %r4;
	setp.ge.s32 	%p2, %r12, %r5;
	or.pred  	%p3, %p1, %p2;
	@%p3 bra 	$L__BB8_2;
	cvta.to.global.u64 	%rd3, %rd1;
	cvta.to.global.u64 	%rd4, %rd2;
	mad.lo.s32 	%r13, %r4, %r12, %r1;
	mul.wide.s32 	%rd5, %r13, 4;
	add.s64 	%rd6, %rd3, %rd5;
	ld.global.f32 	%f1, [%rd6];
	mad.lo.s32 	%r14, %r5, %r1, %r12;
	mul.wide.s32 	%rd7, %r14, 4;
	add.s64 	%rd8, %rd4, %rd7;
	st.global.f32 	[%rd8], %f1;
$L__BB8_2:
	ret;

}


// ===== COMPILED SASS (sm_100) =====

	.target	sm_100

	.elftype	@"ET_EXEC"


//--------------------- .note.nv.tkinfo           --------------------------
	.section	.note.nv.tkinfo,"",@"SHT_NOTE"
	.sectionflags	@"SHF_NOTE_NV_TKINFO"
	.tkinfo
        /*0018*/ 	.word	0x00000002
        /*0030*/ 	.string	""
        /*0030*/ 	.string	"ptxas"
        /*0030*/ 	.string	"Cuda compilation tools, release 13.0, V13.0.88"
        /*0030*/ 	.string	"Build cuda_13.0.r13.0/compiler.36424714_0"
        /*0030*/ 	.string	"-arch sm_100 -m 64 "



//--------------------- .note.nv.cuinfo           --------------------------
	.section	.note.nv.cuinfo,"",@"SHT_NOTE"
	.sectionflags	@"SHF_NOTE_NV_CUINFO"
        /*0018*/ 	.short	0x0002
        /*001a*/ 	.short	0x0064
        /*001c*/ 	.short	0x0082
	.zero		2


//--------------------- .nv.info                  --------------------------
	.section	.nv.info,"",@"SHT_CUDA_INFO"
	.align	4


	//----- nvinfo : EIATTR_REGCOUNT
	.align		4
        /*0000*/ 	.byte	0x04, 0x2f
        /*0002*/ 	.short	(.L_1 - .L_0)
	.align		4
.L_0:
        /*0004*/ 	.word	index@(_Z10add_matrixPfS_S_ii)
        /*0008*/ 	.word	0x0000000c


	//----- nvinfo : EIATTR_FRAME_SIZE
	.align		4
.L_1:
        /*000c*/ 	.byte	0x04, 0x11
        /*000e*/ 	.short	(.L_3 - .L_2)
	.align		4
.L_2:
        /*0010*/ 	.word	index@(_Z10add_matrixPfS_S_ii)
        /*0014*/ 	.word	0x00000000


	//----- nvinfo : EIATTR_REGCOUNT
	.align		4
.L_3:
        /*0018*/ 	.byte	0x04, 0x2f
        /*001a*/ 	.short	(.L_5 - .L_4)
	.align		4
.L_4:
        /*001c*/ 	.word	index@(_Z8add_vectPfS_S_ii)
        /*0020*/ 	.word	0x0000000c


	//----- nvinfo : EIATTR_FRAME_SIZE
	.align		4
.L_5:
        /*0024*/ 	.byte	0x04, 0x11
        /*0026*/ 	.short	(.L_7 - .L_6)
	.align		4
.L_6:
        /*0028*/ 	.word	index@(_Z8add_vectPfS_S_ii)
        /*002c*/ 	.word	0x00000000


	//----- nvinfo : EIATTR_REGCOUNT
	.align		4
.L_7:
        /*0030*/ 	.byte	0x04, 0x2f
        /*0032*/ 	.short	(.L_9 - .L_8)
	.align		4
.L_8:
        /*0034*/ 	.word	index@(_Z13div_matr_scalPffS_ii)
        /*0038*/ 	.word	0x00000010


	//----- nvinfo : EIATTR_FRAME_SIZE
	.align		4
.L_9:
        /*003c*/ 	.byte	0x04, 0x11
        /*003e*/ 	.short	(.L_11 - .L_10)
	.align		4
.L_10:
        /*0040*/ 	.word	index@($__internal_1_$__cuda_sm3x_div_rn_noftz_f32_slowpath)
        /*0044*/ 	.word	0x00000000


	//----- nvinfo : EIATTR_FRAME_SIZE
	.align		4
.L_11:
        /*0048*/ 	.byte	0x04, 0x11
        /*004a*/ 	.short	(.L_13 - .L_12)
	.align		4
.L_12:
        /*004c*/ 	.word	index@(_Z13div_matr_scalPffS_ii)
        /*0050*/ 	.word	0x00000000


	//----- nvinfo : EIATTR_REGCOUNT
	.align		4
.L_13:
        /*0054*/ 	.byte	0x04, 0x2f
        /*0056*/ 	.short	(.L_15 - .L_14)
	.align		4
.L_14:
        /*0058*/ 	.word	index@(_Z9diff_vectPfS_S_ii)
        /*005c*/ 	.word	0x0000000c


	//----- nvinfo : EIATTR_FRAME_SIZE
	.align		4
.L_15:
        /*0060*/ 	.byte	0x04, 0x11
        /*0062*/ 	.short	(.L_17 - .L_16)
	.align		4
.L_16:
        /*0064*/ 	.word	index@(_Z9diff_vectPfS_S_ii)
        /*0068*/ 	.word	0x00000000


	//----- nvinfo : EIATTR_REGCOUNT
	.align		4
.L_17:
        /*006c*/ 	.byte	0x04, 0x2f
        /*006e*/ 	.short	(.L_19 - .L_18)
	.align		4
.L_18:
        /*0070*/ 	.word	index@(_Z14diff_matr_vectPfS_S_ii)
        /*0074*/ 	.word	0x0000000c


	//----- nvinfo : EIATTR_FRAME_SIZE
	.align		4
.L_19:
        /*0078*/ 	.byte	0x04, 0x11
        /*007a*/ 	.short	(.L_21 - .L_20)
	.align		4
.L_20:
        /*007c*/ 	.word	index@(_Z14diff_matr_vectPfS_S_ii)
        /*0080*/ 	.word	0x00000000


	//----- nvinfo : EIATTR_REGCOUNT
	.align		4
.L_21:
        /*0084*/ 	.byte	0x04, 0x2f
        /*0086*/ 	.short	(.L_23 - .L_22)
	.align		4
.L_22:
        /*0088*/ 	.word	index@(_Z11matrix_prodPfS_S_iii)
        /*008c*/ 	.word	0x00000020


	//----- nvinfo : EIATTR_FRAME_SIZE
	.align		4
.L_23:
        /*0090*/ 	.byte	0x04, 0x11
        /*0092*/ 	.short	(.L_25 - .L_24)
	.align		4
.L_24:
        /*0094*/ 	.word	index@(_Z11matrix_prodPfS_S_iii)
        /*0098*/ 	.word	0x00000000


	//----- nvinfo : EIATTR_REGCOUNT
	.align		4
.L_25:
        /*009c*/ 	.byte	0x04, 0x2f
        /*009e*/ 	.short	(.L_27 - .L_26)
	.align		4
.L_26:
        /*00a0*/ 	.word	index@(_Z11vector_prodPfS_S_ii)
        /*00a4*/ 	.word	0x00000016


	//----- nvinfo : EIATTR_FRAME_SIZE
	.align		4
.L_27:
        /*00a8*/ 	.byte	0x04, 0x11
        /*00aa*/ 	.short	(.L_29 - .L_28)
	.align		4
.L_28:
        /*00ac*/ 	.word	index@(_Z11vector_prodPfS_S_ii)
        /*00b0*/ 	.word	0x00000000


	//----- nvinfo : EIATTR_REGCOUNT
	.align		4
.L_29:
        /*00b4*/ 	.byte	0x04, 0x2f
        /*00b6*/ 	.short	(.L_31 - .L_30)
	.align		4
.L_30:
        /*00b8*/ 	.word	index@(_Z11matrix_meanPfS_ii)
        /*00bc*/ 	.word	0x00000020


	//----- nvinfo : EIATTR_FRAME_SIZE
	.align		4
.L_31:
        /*00c0*/ 	.byte	0x04, 0x11
        /*00c2*/ 	.short	(.L_33 - .L_32)
	.align		4
.L_32:
        /*00c4*/ 	.word	index@($__internal_0_$__cuda_sm3x_div_rn_noftz_f32_slowpath)
        /*00c8*/ 	.word	0x00000000


	//----- nvinfo : EIATTR_FRAME_SIZE
	.align		4
.L_33:
        /*00cc*/ 	.byte	0x04, 0x11
        /*00ce*/ 	.short	(.L_35 - .L_34)
	.align		4
.L_34:
        /*00d0*/ 	.word	index@(_Z11matrix_meanPfS_ii)
        /*00d4*/ 	.word	0x00000000


	//----- nvinfo : EIATTR_REGCOUNT
	.align		4
.L_35:
        /*00d8*/ 	.byte	0x04, 0x2f
        /*00da*/ 	.short	(.L_37 - .L_36)
	.align		4
.L_36:
        /*00dc*/ 	.word	index@(_Z17transposeNaiveRowPfS_ii)
        /*00e0*/ 	.word	0x0000000a


	//----- nvinfo : EIATTR_FRAME_SIZE
	.align		4
.L_37:
        /*00e4*/ 	.byte	0x04, 0x11
        /*00e6*/ 	.short	(.L_39 - .L_38)
	.align		4
.L_38:
        /*00e8*/ 	.word	index@(_Z17transposeNaiveRowPfS_ii)
        /*00ec*/ 	.word	0x00000000


	//----- nvinfo : EIATTR_MIN_STACK_SIZE
	.align		4
.L_39:
        /*00f0*/ 	.byte	0x04, 0x12
        /*00f2*/ 	.short	(.L_41 - .L_40)
	.align		4
.L_40:
        /*00f4*/ 	.word	index@(_Z17transposeNaiveRowPfS_ii)
        /*00f8*/ 	.word	0x00000000


	//----- nvinfo : EIATTR_MIN_STACK_SIZE
	.align		4
.L_41:
        /*00fc*/ 	.byte	0x04, 0x12
        /*00fe*/ 	.short	(.L_43 - .L_42)
	.align		4
.L_42:
        /*0100*/ 	.word	index@(_Z11matrix_meanPfS_ii)
        /*0104*/ 	.word	0x00000000


	//----- nvinfo : EIATTR_MIN_STACK_SIZE
	.align		4
.L_43:
        /*0108*/ 	.byte	0x04, 0x12
        /*010a*/ 	.short	(.L_45 - .L_44)
	.align		4
.L_44:
        /*010c*/ 	.word	index@(_Z11vector_prodPfS_S_ii)
        /*0110*/ 	.word	0x00000000


	//----- nvinfo : EIATTR_MIN_STACK_SIZE
	.align		4
.L_45:
        /*0114*/ 	.byte	0x04, 0x12
        /*0116*/ 	.short	(.L_47 - .L_46)
	.align		4
.L_46:
        /*0118*/ 	.word	index@(_Z11matrix_prodPfS_S_iii)
        /*011c*/ 	.word	0x00000000


	//----- nvinfo : EIATTR_MIN_STACK_SIZE
	.align		4
.L_47:
        /*0120*/ 	.byte	0x04, 0x12
        /*0122*/ 	.short	(.L_49 - .L_48)
	.align		4
.L_48:
        /*0124*/ 	.word	index@(_Z14diff_matr_vectPfS_S_ii)
        /*0128*/ 	.word	0x00000000


	//----- nvinfo : EIATTR_MIN_STACK_SIZE
	.align		4
.L_49:
        /*012c*/ 	.byte	0x04, 0x12
        /*012e*/ 	.short	(.L_51 - .L_50)
	.align		4
.L_50:
        /*0130*/ 	.word	index@(_Z9diff_vectPfS_S_ii)
        /*0134*/ 	.word	0x00000000


	//----- nvinfo : EIATTR_MIN_STACK_SIZE
	.align		4
.L_51:
        /*0138*/ 	.byte	0x04, 0x12
        /*013a*/ 	.short	(.L_53 - .L_52)
	.align		4
.L_52:
        /*013c*/ 	.word	index@(_Z13div_matr_scalPffS_ii)
        /*0140*/ 	.word	0x00000000


	//----- nvinfo : EIATTR_MIN_STACK_SIZE
	.align		4
.L_53:
        /*0144*/ 	.byte	0x04, 0x12
        /*0146*/ 	.short	(.L_55 - .L_54)
	.align		4
.L_54:
        /*0148*/ 	.word	index@(_Z8add_vectPfS_S_ii)
        /*014c*/ 	.word	0x00000000


	//----- nvinfo : EIATTR_MIN_STACK_SIZE
	.align		4
.L_55:
        /*0150*/ 	.byte	0x04, 0x12
        /*0152*/ 	.short	(.L_57 - .L_56)
	.align		4
.L_56:
        /*0154*/ 	.word	index@(_Z10add_matrixPfS_S_ii)
        /*0158*/ 	.word	0x00000000
.L_57:


//--------------------- .nv.compat                --------------------------
	.section	.nv.compat,"",@"SHT_CUDA_COMPAT_INFO"
	.align	4
        /*0000*/ 	.byte	0x02, 0x09, 0x00, 0x00, 0x02, 0x02, 0x01, 0x00, 0x02, 0x05, 0x05, 0x00, 0x03, 0x07, 0x01, 0x01
        /*0010*/ 	.byte	0x02, 0x03, 0x00, 0x00, 0x02, 0x06, 0x01, 0x00, 0x04, 0x0b, 0x08, 0x00, 0x01, 0x00, 0x00, 0x00
        /*0020*/ 	.byte	0x00, 0x00, 0x00, 0x00


//--------------------- .nv.info._Z17transposeNaiveRowPfS_ii --------------------------
	.section	.nv.info._Z17transposeNaiveRowPfS_ii,"",@"SHT_CUDA_INFO"
	.sectionflags	@""
	.align	4


	//----- nvinfo : EIATTR_CUDA_API_VERSION
	.align		4
        /*0000*/ 	.byte	0x04, 0x37
        /*0002*/ 	.short	(.L_59 - .L_58)
.L_58:
        /*0004*/ 	.word	0x00000082


	//----- nvinfo : EIATTR_KPARAM_INFO
	.align		4
.L_59:
        /*0008*/ 	.byte	0x04, 0x17
        /*000a*/ 	.short	(.L_61 - .L_60)
.L_60:
        /*000c*/ 	.word	0x00000000
        /*0010*/ 	.short	0x0003
        /*0012*/ 	.short	0x0014
        /*0014*/ 	.byte	0x00, 0xf0, 0x11, 0x00


	//----- nvinfo : EIATTR_KPARAM_INFO
	.align		4
.L_61:
        /*0018*/ 	.byte	0x04, 0x17
        /*001a*/ 	.short	(.L_63 - .L_62)
.L_62:
        /*001c*/ 	.word	0x00000000
        /*0020*/ 	.short	0x0002
        /*0022*/ 	.short	0x0010
        /*0024*/ 	.byte	0x00, 0xf0, 0x11, 0x00


	//----- nvinfo : EIATTR_KPARAM_INFO
	.align		4
.L_63:
        /*0028*/ 	.byte	0x04, 0x17
        /*002a*/ 	.short	(.L_65 - .L_64)
.L_64:
        /*002c*/ 	.word	0x00000000
        /*0030*/ 	.short	0x0001
        /*0032*/ 	.short	0x0008
        /*0034*/ 	.byte	0x00, 0xf5, 0x21, 0x00


	//----- nvinfo : EIATTR_KPARAM_INFO
	.align		4
.L_65:
        /*0038*/ 	.byte	0x04, 0x17
        /*003a*/ 	.short	(.L_67 - .L_66)
.L_66:
        /*003c*/ 	.word	0x00000000
        /*0040*/ 	.short	0x0000
        /*0042*/ 	.short	0x0000
        /*0044*/ 	.byte	0x00, 0xf5, 0x21, 0x00


	//----- nvinfo : EIATTR_SPARSE_MMA_MASK
	.align		4
.L_67:
        /*0048*/ 	.byte	0x03, 0x50
        /*004a*/ 	.short	0x0000


	//----- nvinfo : EIATTR_MAXREG_COUNT
	.align		4
        /*004c*/ 	.byte	0x03, 0x1b
        /*004e*/ 	.short	0x00ff


	//----- nvinfo : EIATTR_MERCURY_ISA_VERSION
	.align		4
        /*0050*/ 	.byte	0x03, 0x5f
        /*0052*/ 	.short	0x0101


	//----- nvinfo : EIATTR_VRC_CTA_INIT_COUNT
	.align		4
        /*0054*/ 	.byte	0x02, 0x4a
	.zero		1
	.zero		1


	//----- nvinfo : EIATTR_EXIT_INSTR_OFFSETS
	.align		4
        /*0058*/ 	.byte	0x04, 0x1c
        /*005a*/ 	.short	(.L_69 - .L_68)


	//   ....[0]....
.L_68:
        /*005c*/ 	.word	0x000000c0


	//   ....[1]....
        /*0060*/ 	.word	0x00000160


	//----- nvinfo : EIATTR_CBANK_PARAM_SIZE
	.align		4
.L_69:
        /*0064*/ 	.byte	0x03, 0x19
        /*0066*/ 	.short	0x0018


	//----- nvinfo : EIATTR_PARAM_CBANK
	.align		4
        /*0068*/ 	.byte	0x04, 0x0a
        /*006a*/ 	.short	(.L_71 - .L_70)
	.align		4
.L_70:
        /*006c*/ 	.word	index@(.nv.constant0._Z17transposeNaiveRowPfS_ii)
        /*0070*/ 	.short	0x0380
        /*0072*/ 	.short	0x0018


	//----- nvinfo : EIATTR_SW_WAR
	.align		4
.L_71:
        /*0074*/ 	.byte	0x04, 0x36
        /*0076*/ 	.short	(.L_73 - .L_72)
.L_72:
        /*0078*/ 	.word	0x00000008
.L_73:


//--------------------- .nv.info._Z11matrix_meanPfS_ii --------------------------
	.section	.nv.info._Z11matrix_meanPfS_ii,"",@"SHT_CUDA_INFO"
	.sectionflags	@""
	.align	4


	//----- nvinfo : EIATTR_CUDA_API_VERSION
	.align		4
        /*0000*/ 	.byte	0x04, 0x37
        /*0002*/ 	.short	(.L_75 - .L_74)
.L_74:
        /*0004*/ 	.word	0x00000082


	//----- nvinfo : EIATTR_KPARAM_INFO
	.align		4
.L_75:
        /*0008*/ 	.byte	0x04, 0x17
        /*000a*/ 	.short	(.L_77 - .L_76)
.L_76:
        /*000c*/ 	.word	0x00000000
        /*0010*/ 	.short	0x0003
        /*0012*/ 	.short	0x0014
        /*0014*/ 	.byte	0x00, 0xf0, 0x11, 0x00


	//----- nvinfo : EIATTR_KPARAM_INFO
	.align		4
.L_77:
        /*0018*/ 	.byte	0x04, 0x17
        /*001a*/ 	.short	(.L_79 - .L_78)
.L_78:
        /*001c*/ 	.word	0x00000000
        /*0020*/ 	.short	0x0002
        /*0022*/ 	.short	0x0010
        /*0024*/ 	.byte	0x00, 0xf0, 0x11, 0x00


	//----- nvinfo : EIATTR_KPARAM_INFO
	.align		4
.L_79:
        /*0028*/ 	.byte	0x04, 0x17
        /*002a*/ 	.short	(.L_81 - .L_80)
.L_80:
        /*002c*/ 	.word	0x00000000
        /*0030*/ 	.short	0x0001
        /*0032*/ 	.short	0x0008
        /*0034*/ 	.byte	0x00, 0xf5, 0x21, 0x00


	//----- nvinfo : EIATTR_KPARAM_INFO
	.align		4
.L_81:
        /*0038*/ 	.byte	0x04, 0x17
        /*003a*/ 	.short	(.L_83 - .L_82)
.L_82:
        /*003c*/ 	.word	0x00000000
        /*0040*/ 	.short	0x0000
        /*0042*/ 	.short	0x0000
        /*0044*/ 	.byte	0x00, 0xf5, 0x21, 0x00


	//----- nvinfo : EIATTR_SPARSE_MMA_MASK
	.align		4
.L_83:
        /*0048*/ 	.byte	0x03, 0x50
        /*004a*/ 	.short	0x0000


	//----- nvinfo : EIATTR_MAXREG_COUNT
	.align		4
        /*004c*/ 	.byte	0x03, 0x1b
        /*004e*/ 	.short	0x00ff


	//----- nvinfo : EIATTR_MERCURY_ISA_VERSION
	.align		4
        /*0050*/ 	.byte	0x03, 0x5f
        /*0052*/ 	.short	0x0101


	//----- nvinfo : EIATTR_VRC_CTA_INIT_COUNT
	.align		4
        /*0054*/ 	.byte	0x02, 0x4a
	.zero		1
	.zero		1


	//----- nvinfo : EIATTR_EXIT_INSTR_OFFSETS
	.align		4
        /*0058*/ 	.byte	0x04, 0x1c
        /*005a*/ 	.short	(.L_85 - .L_84)


	//   ....[0]....
.L_84:
        /*005c*/ 	.word	0x00000070


	//   ....[1]....
        /*0060*/ 	.word	0x000009d0


	//----- nvinfo : EIATTR_CRS_STACK_SIZE
	.align		4
.L_85:
        /*0064*/ 	.byte	0x04, 0x1e
        /*0066*/ 	.short	(.L_87 - .L_86)
.L_86:
        /*0068*/ 	.word	0x00000000


	//----- nvinfo : EIATTR_CBANK_PARAM_SIZE
	.align		4
.L_87:
        /*006c*/ 	.byte	0x03, 0x19
        /*006e*/ 	.short	0x0018


	//----- nvinfo : EIATTR_PARAM_CBANK
	.align		4
        /*0070*/ 	.byte	0x04, 0x0a
        /*0072*/ 	.short	(.L_89 - .L_88)
	.align		4
.L_88:
        /*0074*/ 	.word	index@(.nv.constant0._Z11matrix_meanPfS_ii)
        /*0078*/ 	.short	0x0380
        /*007a*/ 	.short	0x0018


	//----- nvinfo : EIATTR_SW_WAR
	.align		4
.L_89:
        /*007c*/ 	.byte	0x04, 0x36
        /*007e*/ 	.short	(.L_91 - .L_90)
.L_90:
        /*0080*/ 	.word	0x00000008
.L_91:


//--------------------- .nv.info._Z11vector_prodPfS_S_ii --------------------------
	.section	.nv.info._Z11vector_prodPfS_S_ii,"",@"SHT_CUDA_INFO"
	.sectionflags	@""
	.align	4


	//----- nvinfo : EIATTR_CUDA_API_VERSION
	.align		4
        /*0000*/ 	.byte	0x04, 0x37
        /*0002*/ 	.short	(.L_93 - .L_92)
.L_92:
        /*0004*/ 	.word	0x00000082


	//----- nvinfo : EIATTR_KPARAM_INFO
	.align		4
.L_93:
        /*0008*/ 	.byte	0x04, 0x17
        /*000a*/ 	.short	(.L_95 - .L_94)
.L_94:
        /*000c*/ 	.word	0x00000000
        /*0010*/ 	.short	0x0004
        /*0012*/ 	.short	0x001c
        /*0014*/ 	.byte	0x00, 0xf0, 0x11, 0x00


	//----- nvinfo : EIATTR_KPARAM_INFO
	.align		4
.L_95:
        /*0018*/ 	.byte	0x04, 0x17
        /*001a*/ 	.short	(.L_97 - .L_96)
.L_96:
        /*001c*/ 	.word	0x00000000
        /*0020*/ 	.short	0x0003
        /*0022*/ 	.short	0x0018
        /*0024*/ 	.byte	0x00, 0xf0, 0x11, 0x00


	//----- nvinfo : EIATTR_KPARAM_INFO
	.align		4
.L_97:
        /*0028*/ 	.byte	0x04, 0x17
        /*002a*/ 	.short	(.L_99 - .L_98)
.L_98:
        /*002c*/ 	.word	0x00000000
        /*0030*/ 	.short	0x0002
        /*0032*/ 	.short	0x0010
        /*0034*/ 	.byte	0x00, 0xf5, 0x21, 0x00


	//----- nvinfo : EIATTR_KPARAM_INFO
	.align		4
.L_99:
        /*0038*/ 	.byte	0x04, 0x17
        /*003a*/ 	.short	(.L_101 - .L_100)
.L_100:
        /*003c*/ 	.word	0x00000000
        /*0040*/ 	.short	0x0001
        /*0042*/ 	.short	0x0008
        /*0044*/ 	.byte	0x00, 0xf5, 0x21, 0x00


	//----- nvinfo : EIATTR_KPARAM_INFO
	.align		4
.L_101:
        /*0048*/ 	.byte	0x04, 0x17
        /*004a*/ 	.short	(.L_103 - .L_102)
.L_102:
        /*004c*/ 	.word	0x00000000
        /*0050*/ 	.short	0x0000
        /*0052*/ 	.short	0x0000
        /*0054*/ 	.byte	0x00, 0xf5, 0x21, 0x00


	//----- nvinfo : EIATTR_SPARSE_MMA_MASK
	.align		4
.L_103:
        /*0058*/ 	.byte	0x03, 0x50
        /*005a*/ 	.short	0x0000


	//----- nvinfo : EIATTR_MAXREG_COUNT
	.align		4
        /*005c*/ 	.byte	0x03, 0x1b
        /*005e*/ 	.short	0x00ff


	//----- nvinfo : EIATTR_MERCURY_ISA_VERSION
	.align		4
        /*0060*/ 	.byte	0x03, 0x5f
        /*0062*/ 	.short	0x0101


	//----- nvinfo : EIATTR_VRC_CTA_INIT_COUNT
	.align		4
        /*0064*/ 	.byte	0x02, 0x4a
	.zero		1
	.zero		1


	//----- nvinfo : EIATTR_EXIT_INSTR_OFFSETS
	.align		4
        /*0068*/ 	.byte	0x04, 0x1c
        /*006a*/ 	.short	(.L_105 - .L_104)


	//   ....[0]....
.L_104:
        /*006c*/ 	.word	0x000000d0


	//   ....[1]....
        /*0070*/ 	.word	0x000006c0


	//   ....[2]....
        /*0074*/ 	.word	0x000009c0


	//   ....[3]....
        /*0078*/ 	.word	0x00000bc0


	//   ....[4]....
        /*007c*/ 	.word	0x00000d60


	//----- nvinfo : EIATTR_CBANK_PARAM_SIZE
	.align		4
.L_105:
        /*0080*/ 	.byte	0x03, 0x19
        /*0082*/ 	.short	0x0020


	//----- nvinfo : EIATTR_PARAM_CBANK
	.align		4
        /*0084*/ 	.byte	0x04, 0x0a
        /*0086*/ 	.short	(.L_107 - .L_106)
	.align		4
.L_106:
        /*0088*/ 	.word	index@(.nv.constant0._Z11vector_prodPfS_S_ii)
        /*008c*/ 	.short	0x0380
        /*008e*/ 	.short	0x0020


	//----- nvinfo : EIATTR_SW_WAR
	.align		4
.L_107:
        /*0090*/ 	.byte	0x04, 0x36
        /*0092*/ 	.short	(.L_109 - .L_108)
.L_108:
        /*0094*/ 	.word	0x00000008
.L_109:


//--------------------- .nv.info._Z11matrix_prodPfS_S_iii --------------------------
	.section	.nv.info._Z11matrix_prodPfS_S_iii,"",@"SHT_CUDA_INFO"
	.sectionflags	@""
	.align	4


	//----- nvinfo : EIATTR_CUDA_API_VERSION
	.align		4
        /*0000*/ 	.byte	0x04, 0x37
        /*0002*/ 	.short	(.L_111 - .L_110)
.L_110:
        /*0004*/ 	.word	0x00000082


	//----- nvinfo : EIATTR_KPARAM_INFO
	.align		4
.L_111:
        /*0008*/ 	.byte	0x04, 0x17
        /*000a*/ 	.short	(.L_113 - .L_112)
.L_112:
        /*000c*/ 	.word	0x00000000
        /*0010*/ 	.short	0x0005
        /*0012*/ 	.short	0x0020
        /*0014*/ 	.byte	0x00, 0xf0, 0x11, 0x00


	//----- nvinfo : EIATTR_KPARAM_INFO
	.align		4
.L_113:
        /*0018*/ 	.byte	0x04, 0x17
        /*001a*/ 	.short	(.L_115 - .L_114)
.L_114:
        /*001c*/ 	.word	0x00000000
        /*0020*/ 	.short	0x0004
        /*0022*/ 	.short	0x001c
        /*0024*/ 	.byte	0x00, 0xf0, 0x11, 0x00


	//----- nvinfo : EIATTR_KPARAM_INFO
	.align		4
.L_115:
        /*0028*/ 	.byte	0x04, 0x17
        /*002a*/ 	.short	(.L_117 - .L_116)
.L_116:
        /*002c*/ 	.word	0x00000000
        /*0030*/ 	.short	0x0003
        /*0032*/ 	.short	0x0018
        /*0034*/ 	.byte	0x00, 0xf0, 0x11, 0x00


	//----- nvinfo : EIATTR_KPARAM_INFO
	.align		4
.L_117:
        /*0038*/ 	.byte	0x04, 0x17
        /*003a*/ 	.short	(.L_119 - .L_118)
.L_118:
        /*003c*/ 	.word	0x00000000
        /*0040*/ 	.short	0x0002
        /*0042*/ 	.short	0x0010
        /*0044*/ 	.byte	0x00, 0xf5, 0x21, 0x00


	//----- nvinfo : EIATTR_KPARAM_INFO
	.align		4
.L_119:
        /*0048*/ 	.byte	0x04, 0x17
        /*004a*/ 	.short	(.L_121 - .L_120)
.L_120:
        /*004c*/ 	.word	0x00000000
        /*0050*/ 	.short	0x0001
        /*0052*/ 	.short	0x0008
        /*0054*/ 	.byte	0x00, 0xf5, 0x21, 0x00


	//----- nvinfo : EIATTR_KPARAM_INFO
	.align		4
.L_121:
        /*0058*/ 	.byte	0x04, 0x17
        /*005a*/ 	.short	(.L_123 - .L_122)
.L_122:
        /*005c*/ 	.word	0x00000000
        /*0060*/ 	.short	0x0000
        /*0062*/ 	.short	0x0000
        /*0064*/ 	.byte	0x00, 0xf5, 0x21, 0x00


	//----- nvinfo : EIATTR_SPARSE_MMA_MASK
	.align		4
.L_123:
        /*0068*/ 	.byte	0x03, 0x50
        /*006a*/ 	.short	0x0000


	//----- nvinfo : EIATTR_MAXREG_COUNT
	.align		4
        /*006c*/ 	.byte	0x03, 0x1b
        /*006e*/ 	.short	0x00ff


	//----- nvinfo : EIATTR_MERCURY_ISA_VERSION
	.align		4
        /*0070*/ 	.byte	0x03, 0x5f
        /*0072*/ 	.short	0x0101


	//----- nvinfo : EIATTR_VRC_CTA_INIT_COUNT
	.align		4
        /*0074*/ 	.byte	0x02, 0x4a
	.zero		1
	.zero		1


	//----- nvinfo : EIATTR_EXIT_INSTR_OFFSETS
	.align		4
        /*0078*/ 	.byte	0x04, 0x1c
        /*007a*/ 	.short	(.L_125 - .L_124)


	//   ....[0]....
.L_124:
        /*007c*/ 	.word	0x000000c0


	//   ....[1]....
        /*0080*/ 	.word	0x000008e0


	//----- nvinfo : EIATTR_CBANK_PARAM_SIZE
	.align		4
.L_125:
        /*0084*/ 	.byte	0x03, 0x19
        /*0086*/ 	.short	0x0024


	//----- nvinfo : EIATTR_PARAM_CBANK
	.align		4
        /*0088*/ 	.byte	0x04, 0x0a
        /*008a*/ 	.short	(.L_127 - .L_126)
	.align		4
.L_126:
        /*008c*/ 	.word	index@(.nv.constant0._Z11matrix_prodPfS_S_iii)
        /*0090*/ 	.short	0x0380
        /*0092*/ 	.short	0x0024


	//----- nvinfo : EIATTR_SW_WAR
	.align		4
.L_127:
        /*0094*/ 	.byte	0x04, 0x36
        /*0096*/ 	.short	(.L_129 - .L_128)
.L_128:
        /*0098*/ 	.word	0x00000008
.L_129:


//--------------------- .nv.info._Z14diff_matr_vectPfS_S_ii --------------------------
	.section	.nv.info._Z14diff_matr_vectPfS_S_ii,"",@"SHT_CUDA_INFO"
	.sectionflags	@""
	.align	4


	//----- nvinfo : EIATTR_CUDA_API_VERSION
	.align		4
        /*0000*/ 	.byte	0x04, 0x37
        /*0002*/ 	.short	(.L_131 - .L_130)
.L_130:
        /*0004*/ 	.word	0x00000082


	//----- nvinfo : EIATTR_KPARAM_INFO
	.align		4
.L_131:
        /*0008*/ 	.byte	0x04, 0x17
        /*000a*/ 	.short	(.L_133 - .L_132)
.L_132:
        /*000c*/ 	.word	0x00000000
        /*0010*/ 	.short	0x0004
        /*0012*/ 	.short	0x001c
        /*0014*/ 	.byte	0x00, 0xf0, 0x11, 0x00


	//----- nvinfo : EIATTR_KPARAM_INFO
	.align		4
.L_133:
        /*0018*/ 	.byte	0x04, 0x17
        /*001a*/ 	.short	(.L_135 - .L_134)
.L_134:
        /*001c*/ 	.word	0x00000000
        /*0020*/ 	.short	0x0003
        /*0022*/ 	.short	0x0018
        /*0024*/ 	.byte	0x00, 0xf0, 0x11, 0x00


	//----- nvinfo : EIATTR_KPARAM_INFO
	.align		4
.L_135:
        /*0028*/ 	.byte	0x04, 0x17
        /*002a*/ 	.short	(.L_137 - .L_136)
.L_136:
        /*002c*/ 	.word	0x00000000
        /*0030*/ 	.short	0x0002
        /*0032*/ 	.short	0x0010
        /*0034*/ 	.byte	0x00, 0xf5, 0x21, 0x00


	//----- nvinfo : EIATTR_KPARAM_INFO
	.align		4
.L_137:
        /*0038*/ 	.byte	0x04, 0x17
        /*003a*/ 	.short	(.L_139 - .L_138)
.L_138:
        /*003c*/ 	.word	0x00000000
        /*0040*/ 	.short	0x0001
        /*0042*/ 	.short	0x0008
        /*0044*/ 	.byte	0x00, 0xf5, 0x21, 0x00


	//----- nvinfo : EIATTR_KPARAM_INFO
	.align		4
.L_139:
        /*0048*/ 	.byte	0x04, 0x17
        /*004a*/ 	.short	(.L_141 - .L_140)
.L_140:
        /*004c*/ 	.word	0x00000000
        /*0050*/ 	.short	0x0000
        /*0052*/ 	.short	0x0000
        /*0054*/ 	.byte	0x00, 0xf5, 0x21, 0x00


	//----- nvinfo : EIATTR_SPARSE_MMA_MASK
	.align		4
.L_141:
        /*0058*/ 	.byte	0x03, 0x50
        /*005a*/ 	.short	0x0000


	//----- nvinfo : EIATTR_MAXREG_COUNT
	.align		4
        /*005c*/ 	.byte	0x03, 0x1b
        /*005e*/ 	.short	0x00ff


	//----- nvinfo : EIATTR_MERCURY_ISA_VERSION
	.align		4
        /*0060*/ 	.byte	0x03, 0x5f
        /*0062*/ 	.short	0x0101


	//----- nvinfo : EIATTR_VRC_CTA_INIT_COUNT
	.align		4
        /*0064*/ 	.byte	0x02, 0x4a
	.zero		1
	.zero		1


	//----- nvinfo : EIATTR_EXIT_INSTR_OFFSETS
	.align		4
        /*0068*/ 	.byte	0x04, 0x1c
        /*006a*/ 	.short	(.L_143 - .L_142)


	//   ....[0]....
.L_142:
        /*006c*/ 	.word	0x00000080


	//   ....[1]....
        /*0070*/ 	.word	0x000002a0


	//----- nvinfo : EIATTR_CBANK_PARAM_SIZE
	.align		4
.L_143:
        /*0074*/ 	.byte	0x03, 0x19
        /*0076*/ 	.short	0x0020


	//----- nvinfo : EIATTR_PARAM_CBANK
	.align		4
        /*0078*/ 	.byte	0x04, 0x0a
        /*007a*/ 	.short	(.L_145 - .L_144)
	.align		4
.L_144:
        /*007c*/ 	.word	index@(.nv.constant0._Z14diff_matr_vectPfS_S_ii)
        /*0080*/ 	.short	0x0380
        /*0082*/ 	.short	0x0020


	//----- nvinfo : EIATTR_SW_WAR
	.align		4
.L_145:
        /*0084*/ 	.byte	0x04, 0x36
        /*0086*/ 	.short	(.L_147 - .L_146)
.L_146:
        /*0088*/ 	.word	0x00000008
.L_147:


//--------------------- .nv.info._Z9diff_vectPfS_S_ii --------------------------
	.section	.nv.info._Z9diff_vectPfS_S_ii,"",@"SHT_CUDA_INFO"
	.sectionflags	@""
	.align	4


	//----- nvinfo : EIATTR_CUDA_API_VERSION
	.align		4
        /*0000*/ 	.byte	0x04, 0x37
        /*0002*/ 	.short	(.L_149 - .L_148)
.L_148:
        /*0004*/ 	.word	0x00000082


	//----- nvinfo : EIATTR_KPARAM_INFO
	.align		4
.L_149:
        /*0008*/ 	.byte	0x04, 0x17
        /*000a*/ 	.short	(.L_151 - .L_150)
.L_150:
        /*000c*/ 	.word	0x00000000
        /*0010*/ 	.short	0x0004
        /*0012*/ 	.short	0x001c
        /*0014*/ 	.byte	0x00, 0xf0, 0x11, 0x00


	//----- nvinfo : EIATTR_KPARAM_INFO
	.align		4
.L_151:
        /*0018*/ 	.byte	0x04, 0x17
        /*001a*/ 	.short	(.L_153 - .L_152)
.L_152:
        /*001c*/ 	.word	0x00000000
        /*0020*/ 	.short	0x0003
        /*0022*/ 	.short	0x0018
        /*0024*/ 	.byte	0x00, 0xf0, 0x11, 0x00


	//----- nvinfo : EIATTR_KPARAM_INFO
	.align		4
.L_153:
        /*0028*/ 	.byte	0x04, 0x17
        /*002a*/ 	.short	(.L_155 - .L_154)
.L_154:
        /*002c*/ 	.word	0x00000000
        /*0030*/ 	.short	0x0002
        /*0032*/ 	.short	0x0010
        /*0034*/ 	.byte	0x00, 0xf5, 0x21, 0x00


	//----- nvinfo : EIATTR_KPARAM_INFO
	.align		4
.L_155:
        /*0038*/ 	.byte	0x04, 0x17
        /*003a*/ 	.short	(.L_157 - .L_156)
.L_156:
        /*003c*/ 	.word	0x00000000
        /*0040*/ 	.short	0x0001
        /*0042*/ 	.short	0x0008
        /*0044*/ 	.byte	0x00, 0xf5, 0x21, 0x00


	//----- nvinfo : EIATTR_KPARAM_INFO
	.align		4
.L_157:
        /*0048*/ 	.byte	0x04, 0x17
        /*004a*/ 	.short	(.L_159 - .L_158)
.L_158:
        /*004c*/ 	.word	0x00000000
        /*0050*/ 	.short	0x0000
        /*0052*/ 	.short	0x0000
        /*0054*/ 	.byte	0x00, 0xf5, 0x21, 0x00


	//----- nvinfo : EIATTR_SPARSE_MMA_MASK
	.align		4
.L_159:
        /*0058*/ 	.byte	0x03, 0x50
        /*005a*/ 	.short	0x0000


	//----- nvinfo : EIATTR_MAXREG_COUNT
	.align		4
        /*005c*/ 	.byte	0x03, 0x1b
        /*005e*/ 	.short	0x00ff


	//----- nvinfo : EIATTR_MERCURY_ISA_VERSION
	.align		4
        /*0060*/ 	.byte	0x03, 0x5f
        /*0062*/ 	.short	0x0101


	//----- nvinfo : EIATTR_VRC_CTA_INIT_COUNT
	.align		4
        /*0064*/ 	.byte	0x02, 0x4a
	.zero		1
	.zero		1


	//----- nvinfo : EIATTR_EXIT_INSTR_OFFSETS
	.align		4
        /*0068*/ 	.byte	0x04, 0x1c
        /*006a*/ 	.short	(.L_161 - .L_160)


	//   ....[0]....
.L_160:
        /*006c*/ 	.word	0x00000070


	//   ....[1]....
        /*0070*/ 	.word	0x00000130


	//----- nvinfo : EIATTR_CBANK_PARAM_SIZE
	.align		4
.L_161:
        /*0074*/ 	.byte	0x03, 0x19
        /*0076*/ 	.short	0x0020


	//----- nvinfo : EIATTR_PARAM_CBANK
	.align		4
        /*0078*/ 	.byte	0x04, 0x0a
        /*007a*/ 	.short	(.L_163 - .L_162)
	.align		4
.L_162:
        /*007c*/ 	.word	index@(.nv.constant0._Z9diff_vectPfS_S_ii)
        /*0080*/ 	.short	0x0380
        /*0082*/ 	.short	0x0020


	//----- nvinfo : EIATTR_SW_WAR
	.align		4
.L_163:
        /*0084*/ 	.byte	0x04, 0x36
        /*0086*/ 	.short	(.L_165 - .L_164)
.L_164:
        /*0088*/ 	.word	0x00000008
.L_165:


//--------------------- .nv.info._Z13div_matr_scalPffS_ii --------------------------
	.section	.nv.info._Z13div_matr_scalPffS_ii,"",@"SHT_CUDA_INFO"
	.sectionflags	@""
	.align	4


	//----- nvinfo : EIATTR_CUDA_API_VERSION
	.align		4
        /*0000*/ 	.byte	0x04, 0x37
        /*0002*/ 	.short	(.L_167 - .L_166)
.L_166:
        /*0004*/ 	.word	0x00000082


	//----- nvinfo : EIATTR_KPARAM_INFO
	.align		4
.L_167:
        /*0008*/ 	.byte	0x04, 0x17
        /*000a*/ 	.short	(.L_169 - .L_168)
.L_168:
        /*000c*/ 	.word	0x00000000
        /*0010*/ 	.short	0x0004
        /*0012*/ 	.short	0x001c
        /*0014*/ 	.byte	0x00, 0xf0, 0x11, 0x00


	//----- nvinfo : EIATTR_KPARAM_INFO
	.align		4
.L_169:
        /*0018*/ 	.byte	0x04, 0x17
        /*001a*/ 	.short	(.L_171 - .L_170)
.L_170:
        /*001c*/ 	.word	0x00000000
        /*0020*/ 	.short	0x0003
        /*0022*/ 	.short	0x0018
        /*0024*/ 	.byte	0x00, 0xf0, 0x11, 0x00


	//----- nvinfo : EIATTR_KPARAM_INFO
	.align		4
.L_171:
        /*0028*/ 	.byte	0x04, 0x17
        /*002a*/ 	.short	(.L_173 - .L_172)
.L_172:
        /*002c*/ 	.word	0x00000000
        /*0030*/ 	.short	0x0002
        /*0032*/ 	.short	0x0010
        /*0034*/ 	.byte	0x00, 0xf5, 0x21, 0x00


	//----- nvinfo : EIATTR_KPARAM_INFO
	.align		4
.L_173:
        /*0038*/ 	.byte	0x04, 0x17
        /*003a*/ 	.short	(.L_175 - .L_174)
.L_174:
        /*003c*/ 	.word	0x00000000
        /*0040*/ 	.short	0x0001
        /*0042*/ 	.short	0x0008
        /*0044*/ 	.byte	0x00, 0xf0, 0x11, 0x00


	//----- nvinfo : EIATTR_KPARAM_INFO
	.align		4
.L_175:
        /*0048*/ 	.byte	0x04, 0x17
        /*004a*/ 	.short	(.L_177 - .L_176)
.L_176:
        /*004c*/ 	.word	0x00000000
        /*0050*/ 	.short	0x0000
        /*0052*/ 	.short	0x0000
        /*0054*/ 	.byte	0x00, 0xf5, 0x21, 0x00


	//----- nvinfo : EIATTR_SPARSE_MMA_MASK
	.align		4
.L_177:
        /*0058*/ 	.byte	0x03, 0x50
        /*005a*/ 	.short	0x0000


	//----- nvinfo : EIATTR_MAXREG_COUNT
	.align		4
        /*005c*/ 	.byte	0x03, 0x1b
        /*005e*/ 	.short	0x00ff


	//----- nvinfo : EIATTR_MERCURY_ISA_VERSION
	.align		4
        /*0060*/ 	.byte	0x03, 0x5f
        /*0062*/ 	.short	0x0101


	//----- nvinfo : EIATTR_VRC_CTA_INIT_COUNT
	.align		4
        /*0064*/ 	.byte	0x02, 0x4a
	.zero		1
	.zero		1


	//----- nvinfo : EIATTR_EXIT_INSTR_OFFSETS
	.align		4
        /*0068*/ 	.byte	0x04, 0x1c
        /*006a*/ 	.short	(.L_179 - .L_178)


	//   ....[0]....
.L_178:
        /*006c*/ 	.word	0x00000080


	//   ....[1]....
        /*0070*/ 	.word	0x000001e0


	//----- nvinfo : EIATTR_CRS_STACK_SIZE
	.align		4
.L_179:
        /*0074*/ 	.byte	0x04, 0x1e
        /*0076*/ 	.short	(.L_181 - .L_180)
.L_180:
        /*0078*/ 	.word	0x00000000


	//----- nvinfo : EIATTR_CBANK_PARAM_SIZE
	.align		4
.L_181:
        /*007c*/ 	.byte	0x03, 0x19
        /*007e*/ 	.short	0x0020


	//----- nvinfo : EIATTR_PARAM_CBANK
	.align		4
        /*0080*/ 	.byte	0x04, 0x0a
        /*0082*/ 	.short	(.L_183 - .L_182)
	.align		4
.L_182:
        /*0084*/ 	.word	index@(.nv.constant0._Z13div_matr_scalPffS_ii)
        /*0088*/ 	.short	0x0380
        /*008a*/ 	.short	0x0020


	//----- nvinfo : EIATTR_SW_WAR
	.align		4
.L_183:
        /*008c*/ 	.byte	0x04, 0x36
        /*008e*/ 	.short	(.L_185 - .L_184)
.L_184:
        /*0090*/ 	.word	0x00000008
.L_185:


//--------------------- .nv.info._Z8add_vectPfS_S_ii --------------------------
	.section	.nv.info._Z8add_vectPfS_S_ii,"",@"SHT_CUDA_INFO"
	.sectionflags	@""
	.align	4


	//----- nvinfo : EIATTR_CUDA_API_VERSION
	.align		4
        /*0000*/ 	.byte	0x04, 0x37
        /*0002*/ 	.short	(.L_187 - .L_186)
.L_186:
        /*0004*/ 	.word	0x00000082


	//----- nvinfo : EIATTR_KPARAM_INFO
	.align		4
.L_187:
        /*0008*/ 	.byte	0x04, 0x17
        /*000a*/ 	.short	(.L_189 - .L_188)
.L_188:
        /*000c*/ 	.word	0x00000000
        /*0010*/ 	.short	0x0004
        /*0012*/ 	.short	0x001c
        /*0014*/ 	.byte	0x00, 0xf0, 0x11, 0x00


	//----- nvinfo : EIATTR_KPARAM_INFO
	.align		4
.L_189:
        /*0018*/ 	.byte	0x04, 0x17
        /*001a*/ 	.short	(.L_191 - .L_190)
.L_190:
        /*001c*/ 	.word	0x00000000
        /*0020*/ 	.short	0x0003
        /*0022*/ 	.short	0x0018
        /*0024*/ 	.byte	0x00, 0xf0, 0x11, 0x00


	//----- nvinfo : EIATTR_KPARAM_INFO
	.align		4
.L_191:
        /*0028*/ 	.byte	0x04, 0x17
        /*002a*/ 	.short	(.L_193 - .L_192)
.L_192:
        /*002c*/ 	.word	0x00000000
        /*0030*/ 	.short	0x0002
        /*0032*/ 	.short	0x0010
        /*0034*/ 	.byte	0x00, 0xf5, 0x21, 0x00


	//----- nvinfo : EIATTR_KPARAM_INFO
	.align		4
.L_193:
        /*0038*/ 	.byte	0x04, 0x17
        /*003a*/ 	.short	(.L_195 - .L_194)
.L_194:
        /*003c*/ 	.word	0x00000000
        /*0040*/ 	.short	0x0001
        /*0042*/ 	.short	0x0008
        /*0044*/ 	.byte	0x00, 0xf5, 0x21, 0x00


	//----- nvinfo : EIATTR_KPARAM_INFO
	.align		4
.L_195:
        /*0048*/ 	.byte	0x04, 0x17
        /*004a*/ 	.short	(.L_197 - .L_196)
.L_196:
        /*004c*/ 	.word	0x00000000
        /*0050*/ 	.short	0x0000
        /*0052*/ 	.short	0x0000
        /*0054*/ 	.byte	0x00, 0xf5, 0x21, 0x00


	//----- nvinfo : EIATTR_SPARSE_MMA_MASK
	.align		4
.L_197:
        /*0058*/ 	.byte	0x03, 0x50
        /*005a*/ 	.short	0x0000


	//----- nvinfo : EIATTR_MAXREG_COUNT
	.align		4
        /*005c*/ 	.byte	0x03, 0x1b
        /*005e*/ 	.short	0x00ff


	//----- nvinfo : EIATTR_MERCURY_ISA_VERSION
	.align		4
        /*0060*/ 	.byte	0x03, 0x5f
        /*0062*/ 	.short	0x0101


	//----- nvinfo : EIATTR_VRC_CTA_INIT_COUNT
	.align		4
        /*0064*/ 	.byte	0x02, 0x4a
	.zero		1
	.zero		1


	//----- nvinfo : EIATTR_EXIT_INSTR_OFFSETS
	.align		4
        /*0068*/ 	.byte	0x04, 0x1c
        /*006a*/ 	.short	(.L_199 - .L_198)


	//   ....[0]....
.L_198:
        /*006c*/ 	.word	0x00000070


	//   ....[1]....
        /*0070*/ 	.word	0x00000130


	//----- nvinfo : EIATTR_CBANK_PARAM_SIZE
	.align		4
.L_199:
        /*0074*/ 	.byte	0x03, 0x19
        /*0076*/ 	.short	0x0020


	//----- nvinfo : EIATTR_PARAM_CBANK
	.align		4
        /*0078*/ 	.byte	0x04, 0x0a
        /*007a*/ 	.short	(.L_201 - .L_200)
	.align		4
.L_200:
        /*007c*/ 	.word	index@(.nv.constant0._Z8add_vectPfS_S_ii)
        /*0080*/ 	.short	0x0380
        /*0082*/ 	.short	0x0020


	//----- nvinfo : EIATTR_SW_WAR
	.align		4
.L_201:
        /*0084*/ 	.byte	0x04, 0x36
        /*0086*/ 	.short	(.L_203 - .L_202)
.L_202:
        /*0088*/ 	.word	0x00000008
.L_203:


//--------------------- .nv.info._Z10add_matrixPfS_S_ii --------------------------
	.section	.nv.info._Z10add_matrixPfS_S_ii,"",@"SHT_CUDA_INFO"
	.sectionflags	@""
	.align	4


	//----- nvinfo : EIATTR_CUDA_API_VERSION
	.align		4
        /*0000*/ 	.byte	0x04, 0x37
        /*0002*/ 	.short	(.L_205 - .L_204)
.L_204:
        /*0004*/ 	.word	0x00000082


	//----- nvinfo : EIATTR_KPARAM_INFO
	.align		4
.L_205:
        /*0008*/ 	.byte	0x04, 0x17
        /*000a*/ 	.short	(.L_207 - .L_206)
.L_206:
        /*000c*/ 	.word	0x00000000
        /*0010*/ 	.short	0x0004
        /*0012*/ 	.short	0x001c
        /*0014*/ 	.byte	0x00, 0xf0, 0x11, 0x00


	//----- nvinfo : EIATTR_KPARAM_INFO
	.align		4
.L_207:
        /*0018*/ 	.byte	0x04, 0x17
        /*001a*/ 	.short	(.L_209 - .L_208)
.L_208:
        /*001c*/ 	.word	0x00000000
        /*0020*/ 	.short	0x0003
        /*0022*/ 	.short	0x0018
        /*0024*/ 	.byte	0x00, 0xf0, 0x11, 0x00


	//----- nvinfo : EIATTR_KPARAM_INFO
	.align		4
.L_209:
        /*0028*/ 	.byte	0x04, 0x17
        /*002a*/ 	.short	(.L_211 - .L_210)
.L_210:
        /*002c*/ 	.word	0x00000000
        /*0030*/ 	.short	0x0002
        /*0032*/ 	.short	0x0010
        /*0034*/ 	.byte	0x00, 0xf5, 0x21, 0x00


	//----- nvinfo : EIATTR_KPARAM_INFO
	.align		4
.L_211:
        /*0038*/ 	.byte	0x04, 0x17
        /*003a*/ 	.short	(.L_213 - .L_212)
.L_212:
        /*003c*/ 	.word	0x00000000
        /*0040*/ 	.short	0x0001
        /*0042*/ 	.short	0x0008
        /*0044*/ 	.byte	0x00, 0xf5, 0x21, 0x00


	//----- nvinfo : EIATTR_KPARAM_INFO
	.align		4
.L_213:
        /*0048*/ 	.byte	0x04, 0x17
        /*004a*/ 	.short	(.L_215 - .L_214)
.L_214:
        /*004c*/ 	.word	0x00000000
        /*0050*/ 	.short	0x0000
        /*0052*/ 	.short	0x0000
        /*0054*/ 	.byte	0x00, 0xf5, 0x21, 0x00


	//----- nvinfo : EIATTR_SPARSE_MMA_MASK
	.align		4
.L_215:
        /*0058*/ 	.byte	0x03, 0x50
        /*005a*/ 	.short	0x0000


	//----- nvinfo : EIATTR_MAXREG_COUNT
	.align		4
        /*005c*/ 	.byte	0x03, 0x1b
        /*005e*/ 	.short	0x00ff


	//----- nvinfo : EIATTR_MERCURY_ISA_VERSION
	.align		4
        /*0060*/ 	.byte	0x03, 0x5f
        /*0062*/ 	.short	0x0101


	//----- nvinfo : EIATTR_VRC_CTA_INIT_COUNT
	.align		4
        /*0064*/ 	.byte	0x02, 0x4a
	.zero		1
	.zero		1


	//----- nvinfo : EIATTR_EXIT_INSTR_OFFSETS
	.align		4
        /*0068*/ 	.byte	0x04, 0x1c
        /*006a*/ 	.short	(.L_217 - .L_216)


	//   ....[0]....
.L_216:
        /*006c*/ 	.word	0x00000080


	//   ....[1]....
        /*0070*/ 	.word	0x00000140


	//----- nvinfo : EIATTR_CBANK_PARAM_SIZE
	.align		4
.L_217:
        /*0074*/ 	.byte	0x03, 0x19
        /*0076*/ 	.short	0x0020


	//----- nvinfo : EIATTR_PARAM_CBANK
	.align		4
        /*0078*/ 	.byte	0x04, 0x0a
        /*007a*/ 	.short	(.L_219 - .L_218)
	.align		4
.L_218:
        /*007c*/ 	.word	index@(.nv.constant0._Z10add_matrixPfS_S_ii)
        /*0080*/ 	.short	0x0380
        /*0082*/ 	.short	0x0020


	//----- nvinfo : EIATTR_SW_WAR
	.align		4
.L_219:
        /*0084*/ 	.byte	0x04, 0x36
        /*0086*/ 	.short	(.L_221 - .L_220)
.L_220:
        /*0088*/ 	.word	0x00000008
.L_221:


//--------------------- .nv.callgraph             --------------------------
	.section	.nv.callgraph,"",@"SHT_CUDA_CALLGRAPH"
	.align	4
	.sectionentsize	8
	.align		4
        /*0000*/ 	.word	0x00000000
	.align		4
        /*0004*/ 	.word	0xffffffff
	.align		4
        /*0008*/ 	.word	0x00000000
	.align		4
        /*000c*/ 	.word	0xfffffffe
	.align		4
        /*0010*/ 	.word	0x00000000
	.align		4
        /*0014*/ 	.word	0xfffffffd
	.align		4
        /*0018*/ 	.word	0x00000000
	.align		4
        /*001c*/ 	.word	0xfffffffc


//--------------------- .text._Z17transposeNaiveRowPfS_ii --------------------------
	.section	.text._Z17transposeNaiveRowPfS_ii,"ax",@progbits
	.align	128
        .global         _Z17transposeNaiveRowPfS_ii
        .type           _Z17transposeNaiveRowPfS_ii,@function
        .size           _Z17transposeNaiveRowPfS_ii,(.L_x_52 - _Z17transposeNaiveRowPfS_ii)
        .other          _Z17transposeNaiveRowPfS_ii,@"STO_CUDA_ENTRY STV_DEFAULT"
_Z17transposeNaiveRowPfS_ii:
.text._Z17transposeNaiveRowPfS_ii:
[----:B------:R-:W-:Y:S01]  /*0000*/  LDC R1, c[0x0][0x37c] ;  /* 0x0000df00ff017b82 */ /* 0x000fe20000000800 */
[----:B------:R-:W0:Y:S01]  /*0010*/  S2R R7, SR_CTAID.Y ;  /* 0x0000000000077919 */ /* 0x000e220000002600 */
[----:B------:R-:W1:Y:S01]  /*0020*/  LDCU UR4, c[0x0][0x360] ;  /* 0x00006c00ff0477ac */ /* 0x000e620008000800 */
[----:B------:R-:W0:Y:S01]  /*0030*/  S2R R2, SR_TID.Y ;  /* 0x0000000000027919 */ /* 0x000e220000002200 */
[----:B------:R-:W0:Y:S01]  /*0040*/  LDCU UR5, c[0x0][0x364] ;  /* 0x00006c80ff0577ac */ /* 0x000e220008000800 */
[----:B------:R-:W1:Y:S01]  /*0050*/  S2R R0, SR_CTAID.X ;  /* 0x0000000000007919 */ /* 0x000e620000002500 */
[----:B------:R-:W2:Y:S01]  /*0060*/  LDCU.64 UR6, c[0x0][0x390] ;  /* 0x00007200ff0677ac */ /* 0x000ea20008000a00 */
[----:B------:R-:W1:Y:S01]  /*0070*/  S2R R3, SR_TID.X ;  /* 0x0000000000037919 */ /* 0x000e620000002100 */
[----:B0-----:R-:W-:-:S05]  /*0080*/  IMAD R7, R7, UR5, R2 ;  /* 0x0000000507077c24 */ /* 0x001fca000f8e0202 */
[----:B--2---:R-:W-:Y:S01]  /*0090*/  ISETP.GE.AND P0, PT, R7, UR6, PT ;  /* 0x0000000607007c0c */ /* 0x004fe2000bf06270 */
[----:B-1----:R-:W-:-:S05]  /*00a0*/  IMAD R0, R0, UR4, R3 ;  /* 0x0000000400007c24 */ /* 0x002fca000f8e0203 */
[----:B------:R-:W-:-:S13]  /*00b0*/  ISETP.GE.OR P0, PT, R0, UR7, P0 ;  /* 0x0000000700007c0c */ /* 0x000fda0008706670 */
[----:B------:R-:W-:Y:S05]  /*00c0*/  @P0 EXIT ;  /* 0x000000000000094d */ /* 0x000fea0003800000 */
[----:B------:R-:W0:Y:S01]  /*00d0*/  LDC.64 R2, c[0x0][0x380] ;  /* 0x0000e000ff027b82 */ /* 0x000e220000000a00 */
[----:B------:R-:W1:Y:S01]  /*00e0*/  LDCU.64 UR4, c[0x0][0x358] ;  /* 0x00006b00ff0477ac */ /* 0x000e620008000a00 */
[----:B------:R-:W-:-:S04]  /*00f0*/  IMAD R5, R7, UR7, R0 ;  /* 0x0000000707057c24 */ /* 0x000fc8000f8e0200 */
[----:B0-----:R-:W-:Y:S02]  /*0100*/  IMAD.WIDE R2, R5, 0x4, R2 ;  /* 0x0000000405027825 */ /* 0x001fe400078e0202 */
[----:B------:R-:W0:Y:S04]  /*0110*/  LDC.64 R4, c[0x0][0x388] ;  /* 0x0000e200ff047b82 */ /* 0x000e280000000a00 */
[----:B-1----:R-:W2:Y:S01]  /*0120*/  LDG.E R3, desc[UR4][R2.64] ;  /* 0x0000000402037981 */ /* 0x002ea2000c1e1900 */
[----:B------:R-:W-:-:S04]  /*0130*/  IMAD R7, R0, UR6, R7 ;  /* 0x0000000600077c24 */ /* 0x000fc8000f8e0207 */
[----:B0-----:R-:W-:-:S05]  /*0140*/  IMAD.WIDE R4, R7, 0x4, R4 ;  /* 0x0000000407047825 */ /* 0x001fca00078e0204 */
[----:B--2---:R-:W-:Y:S01]  /*0150*/  STG.E desc[UR4][R4.64], R3 ;  /* 0x0000000304007986 */ /* 0x004fe2000c101904 */
[----:B------:R-:W-:Y:S05]  /*0160*/  EXIT ;  /* 0x000000000000794d */ /* 0x000fea0003800000 */
.L_x_0:
[----:B------:R-:W-:-:S00]  /*0170*/  BRA `(.L_x_0) ;  /* 0xfffffffc00fc7947 */ /* 0x000fc0000383ffff */
[----:B------:R-:W-:-:S00]  /*0180*/  NOP ;  /* 0x0000000000007918 */ /* 0x000fc00000000000 */
[----:B------:R-:W-:-:S00]  /*0190*/  NOP ;  /* 0x0000000000007918 */ /* 0x000fc00000000000 */
[----:B------:R-:W-:-:S00]  /*01a0*/  NOP ;  /* 0x0000000000007918 */ /* 0x000fc00000000000 */
[----:B------:R-:W-:-:S00]  /*01b0*/  NOP ;  /* 0x0000000000007918 */ /* 0x000fc00000000000 */
[----:B------:R-:W-:-:S00]  /*01c0*/  NOP ;  /* 0x0000000000007918 */ /* 0x000fc00000000000 */
[----:B------:R-:W-:-:S00]  /*01d0*/  NOP ;  /* 0x0000000000007918 */ /* 0x000fc00000000000 */
[----:B------:R-:W-:-:S00]  /*01e0*/  NOP ;  /* 0x0000000000007918 */ /* 0x000fc00000000000 */
[----:B------:R-:W-:-:S00]  /*01f0*/  NOP ;  /* 0x0000000000007918 */ /* 0x000fc00000000000 */
.L_x_52:


//--------------------- .text._Z11matrix_meanPfS_ii --------------------------
	.section	.text._Z11matrix_meanPfS_ii,"ax",@progbits
	.align	128
        .global         _Z11matrix_meanPfS_ii
        .type           _Z11matrix_meanPfS_ii,@function
        .size           _Z11matrix_meanPfS_ii,(.L_x_50 - _Z11matrix_meanPfS_ii)
        .other          _Z11matrix_meanPfS_ii,@"STO_CUDA_ENTRY STV_DEFAULT"
_Z11matrix_meanPfS_ii:
.text._Z11matrix_meanPfS_ii:
[----:B------:R-:W-:Y:S01]  /*0000*/  LDC R1, c[0x0][0x37c] ;  /* 0x0000df00ff017b82 */ /* 0x000fe20000000800 */
[----:B------:R-:W0:Y:S07]  /*0010*/  S2R R3, SR_TID.X ;  /* 0x0000000000037919 */ /* 0x000e2e0000002100 */
[----:B------:R-:W0:Y:S08]  /*0020*/  S2UR UR4, SR_CTAID.X ;  /* 0x00000000000479c3 */ /* 0x000e300000002500 */
[----:B------:R-:W0:Y:S08]  /*0030*/  LDC R14, c[0x0][0x360] ;  /* 0x0000d800ff0e7b82 */ /* 0x000e300000000800 */
[----:B------:R-:W1:Y:S01]  /*0040*/  LDC R19, c[0x0][0x394] ;  /* 0x0000e500ff137b82 */ /* 0x000e620000000800 */
[----:B0-----:R-:W-:-:S05]  /*0050*/  IMAD R14, R14, UR4, R3 ;  /* 0x000000040e0e7c24 */ /* 0x001fca000f8e0203 */
[----:B-1----:R-:W-:-:S13]  /*0060*/  ISETP.GE.AND P0, PT, R14, R19, PT ;  /* 0x000000130e00720c */ /* 0x002fda0003f06270 */
[----:B------:R-:W-:Y:S05]  /*0070*/  @P0 EXIT ;  /* 0x000000000000094d */ /* 0x000fea0003800000 */
[----:B------:R-:W0:Y:S01]  /*0080*/  LDCU UR7, c[0x0][0x390] ;  /* 0x00007200ff0777ac */ /* 0x000e220008000800 */
[----:B------:R-:W-:Y:S01]  /*0090*/  HFMA2 R15, -RZ, RZ, 0, 0 ;  /* 0x00000000ff0f7431 */ /* 0x000fe200000001ff */
[----:B------:R-:W1:Y:S01]  /*00a0*/  LDCU.64 UR8, c[0x0][0x358] ;  /* 0x00006b00ff0877ac */ /* 0x000e620008000a00 */
[----:B0-----:R-:W-:-:S09]  /*00b0*/  UISETP.GE.AND UP0, UPT, UR7, 0x1, UPT ;  /* 0x000000010700788c */ /* 0x001fd2000bf06270 */
[----:B-1----:R-:W-:Y:S05]  /*00c0*/  BRA.U !UP0, `(.L_x_1) ;  /* 0x0000000508f87547 */ /* 0x002fea000b800000 */
[----:B------:R-:W-:Y:S01]  /*00d0*/  UISETP.GE.U32.AND UP1, UPT, UR7, 0x10, UPT ;  /* 0x000000100700788c */ /* 0x000fe2000bf26070 */
[----:B------:R-:W-:Y:S01]  /*00e0*/  MOV R15, RZ ;  /* 0x000000ff000f7202 */ /* 0x000fe20000000f00 */
[----:B------:R-:W-:Y:S01]  /*00f0*/  ULOP3.LUT UR5, UR7, 0xf, URZ, 0xc0, !UPT ;  /* 0x0000000f07057892 */ /* 0x000fe2000f8ec0ff */
[----:B------:R-:W-:-:S03]  /*0100*/  UMOV UR4, URZ ;  /* 0x000000ff00047c82 */ /* 0x000fc60008000000 */
[----:B------:R-:W-:-:S03]  /*0110*/  UISETP.NE.AND UP0, UPT, UR5, URZ, UPT ;  /* 0x000000ff0500728c */ /* 0x000fc6000bf05270 */
[----:B------:R-:W-:Y:S08]  /*0120*/  BRA.U !UP1, `(.L_x_2) ;  /* 0x0000000109e47547 */ /* 0x000ff0000b800000 */
[----:B------:R-:W-:Y:S01]  /*0130*/  ULOP3.LUT UR4, UR7, 0x7ffffff0, URZ, 0xc0, !UPT ;  /* 0x7ffffff007047892 */ /* 0x000fe2000f8ec0ff */
[----:B------:R-:W-:Y:S02]  /*0140*/  MOV R15, RZ ;  /* 0x000000ff000f7202 */ /* 0x000fe40000000f00 */
[----:B------:R-:W-:Y:S01]  /*0150*/  MOV R0, R14 ;  /* 0x0000000e00007202 */ /* 0x000fe20000000f00 */
[----:B------:R-:W-:-:S12]  /*0160*/  UIADD3 UR6, UPT, UPT, -UR4, URZ, URZ ;  /* 0x000000ff04067290 */ /* 0x000fd8000fffe1ff */
.L_x_3:
[----:B------:R-:W0:Y:S02]  /*0170*/  LDC.64 R4, c[0x0][0x380] ;  /* 0x0000e000ff047b82 */ /* 0x000e240000000a00 */
[----:B0-----:R-:W-:-:S05]  /*0180*/  IMAD.WIDE R4, R0, 0x4, R4 ;  /* 0x0000000400047825 */ /* 0x001fca00078e0204 */
[----:B------:R-:W2:Y:S01]  /*0190*/  LDG.E R24, desc[UR8][R4.64] ;  /* 0x0000000804187981 */ /* 0x000ea2000c1e1900 */
[----:B------:R-:W-:-:S05]  /*01a0*/  IMAD.WIDE R6, R19, 0x4, R4 ;  /* 0x0000000413067825 */ /* 0x000fca00078e0204 */
[----:B------:R0:W3:Y:S01]  /*01b0*/  LDG.E R23, desc[UR8][R6.64] ;  /* 0x0000000806177981 */ /* 0x0000e2000c1e1900 */
[----:B------:R-:W-:-:S05]  /*01c0*/  IMAD.WIDE R8, R19, 0x4, R6 ;  /* 0x0000000413087825 */ /* 0x000fca00078e0206 */
[----:B------:R1:W4:Y:S01]  /*01d0*/  LDG.E R22, desc[UR8][R8.64] ;  /* 0x0000000808167981 */ /* 0x000322000c1e1900 */
[----:B------:R-:W-:-:S05]  /*01e0*/  IMAD.WIDE R12, R19, 0x4, R8 ;  /* 0x00000004130c7825 */ /* 0x000fca00078e0208 */
[----:B------:R-:W5:Y:S01]  /*01f0*/  LDG.E R21, desc[UR8][R12.64] ;  /* 0x000000080c157981 */ /* 0x000f62000c1e1900 */
[----:B------:R-:W-:-:S05]  /*0200*/  IMAD.WIDE R16, R19, 0x4, R12 ;  /* 0x0000000413107825 */ /* 0x000fca00078e020c */
[----:B------:R-:W5:Y:S01]  /*0210*/  LDG.E R20, desc[UR8][R16.64] ;  /* 0x0000000810147981 */ /* 0x000f62000c1e1900 */
[----:B------:R-:W-:-:S05]  /*0220*/  IMAD.WIDE R2, R19, 0x4, R16 ;  /* 0x0000000413027825 */ /* 0x000fca00078e0210 */
[----:B------:R1:W5:Y:S01]  /*0230*/  LDG.E R18, desc[UR8][R2.64] ;  /* 0x0000000802127981 */ /* 0x000362000c1e1900 */
[----:B------:R-:W-:-:S05]  /*0240*/  IMAD.WIDE R26, R19, 0x4, R2 ;  /* 0x00000004131a7825 */ /* 0x000fca00078e0202 */
[----:B------:R1:W5:Y:S01]  /*0250*/  LDG.E R25, desc[UR8][R26.64] ;  /* 0x000000081a197981 */ /* 0x000362000c1e1900 */
[----:B------:R-:W-:-:S05]  /*0260*/  IMAD.WIDE R10, R19, 0x4, R26 ;  /* 0x00000004130a7825 */ /* 0x000fca00078e021a */
[----:B------:R1:W5:Y:S01]  /*0270*/  LDG.E R28, desc[UR8][R10.64] ;  /* 0x000000080a1c7981 */ /* 0x000362000c1e1900 */
[----:B0-----:R-:W-:-:S04]  /*0280*/  IMAD.WIDE R6, R19, 0x4, R10 ;  /* 0x0000000413067825 */ /* 0x001fc800078e020a */
[C---:B-1----:R-:W-:Y:S02]  /*0290*/  IMAD.WIDE R8, R19.reuse, 0x4, R6 ;  /* 0x0000000413087825 */ /* 0x042fe400078e0206 */
[----:B------:R-:W5:Y:S02]  /*02a0*/  LDG.E R6, desc[UR8][R6.64] ;  /* 0x0000000806067981 */ /* 0x000f64000c1e1900 */
[C---:B------:R-:W-:Y:S02]  /*02b0*/  IMAD.WIDE R2, R19.reuse, 0x4, R8 ;  /* 0x0000000413027825 */ /* 0x040fe400078e0208 */
[----:B------:R-:W5:Y:S02]  /*02c0*/  LDG.E R8, desc[UR8][R8.64] ;  /* 0x0000000808087981 */ /* 0x000f64000c1e1900 */
[C---:B------:R-:W-:Y:S02]  /*02d0*/  IMAD.WIDE R4, R19.reuse, 0x4, R2 ;  /* 0x0000000413047825 */ /* 0x040fe400078e0202 */
[----:B------:R-:W5:Y:S02]  /*02e0*/  LDG.E R29, desc[UR8][R2.64] ;  /* 0x00000008021d7981 */ /* 0x000f64000c1e1900 */
[----:B------:R-:W-:-:S02]  /*02f0*/  IMAD.WIDE R12, R19, 0x4, R4 ;  /* 0x00000004130c7825 */ /* 0x000fc400078e0204 */
[----:B------:R-:W5:Y:S02]  /*0300*/  LDG.E R4, desc[UR8][R4.64] ;  /* 0x0000000804047981 */ /* 0x000f64000c1e1900 */
[C---:B------:R-:W-:Y:S02]  /*0310*/  IMAD.WIDE R16, R19.reuse, 0x4, R12 ;  /* 0x0000000413107825 */ /* 0x040fe400078e020c */
[----:B------:R-:W5:Y:S02]  /*0320*/  LDG.E R12, desc[UR8][R12.64] ;  /* 0x000000080c0c7981 */ /* 0x000f64000c1e1900 */
[C---:B------:R-:W-:Y:S02]  /*0330*/  IMAD.WIDE R26, R19.reuse, 0x4, R16 ;  /* 0x00000004131a7825 */ /* 0x040fe400078e0210 */
[----:B------:R-:W5:Y:S02]  /*0340*/  LDG.E R16, desc[UR8][R16.64] ;  /* 0x0000000810107981 */ /* 0x000f64000c1e1900 */
[----:B------:R-:W-:-:S02]  /*0350*/  IMAD.WIDE R10, R19, 0x4, R26 ;  /* 0x00000004130a7825 */ /* 0x000fc400078e021a */
[----:B------:R-:W5:Y:S04]  /*0360*/  LDG.E R26, desc[UR8][R26.64] ;  /* 0x000000081a1a7981 */ /* 0x000f68000c1e1900 */
[----:B------:R-:W5:Y:S01]  /*0370*/  LDG.E R10, desc[UR8][R10.64] ;  /* 0x000000080a0a7981 */ /* 0x000f62000c1e1900 */
[----:B------:R-:W-:-:S04]  /*0380*/  UIADD3 UR6, UPT, UPT, UR6, 0x10, URZ ;  /* 0x0000001006067890 */ /* 0x000fc8000fffe0ff */
[----:B------:R-:W-:Y:S01]  /*0390*/  UISETP.NE.AND UP1, UPT, UR6, URZ, UPT ;  /* 0x000000ff0600728c */ /* 0x000fe2000bf25270 */
[----:B------:R-:W-:Y:S01]  /*03a0*/  LEA R0, R19, R0, 0x4 ;  /* 0x0000000013007211 */ /* 0x000fe200078e20ff */
[----:B--2---:R-:W-:-:S04]  /*03b0*/  FADD R24, R24, R15 ;  /* 0x0000000f18187221 */ /* 0x004fc80000000000 */
[----:B---3--:R-:W-:-:S04]  /*03c0*/  FADD R23, R24, R23 ;  /* 0x0000001718177221 */ /* 0x008fc80000000000 */
[----:B----4-:R-:W-:-:S04]  /*03d0*/  FADD R22, R23, R22 ;  /* 0x0000001617167221 */ /* 0x010fc80000000000 */
[----:B-----5:R-:W-:-:S04]  /*03e0*/  FADD R21, R22, R21 ;  /* 0x0000001516157221 */ /* 0x020fc80000000000 */
[----:B------:R-:W-:-:S04]  /*03f0*/  FADD R21, R21, R20 ;  /* 0x0000001415157221 */ /* 0x000fc80000000000 */
        /* <DEDUP_REMOVED lines=10> */
[----:B------:R-:W-:Y:S01]  /*04a0*/  FADD R15, R29, R10 ;  /* 0x0000000a1d0f7221 */ /* 0x000fe20000000000 */
[----:B------:R-:W-:Y:S06]  /*04b0*/  BRA.U UP1, `(.L_x_3) ;  /* 0xfffffffd012c7547 */ /* 0x000fec000b83ffff */
.L_x_2:
[----:B------:R-:W-:Y:S05]  /*04c0*/  BRA.U !UP0, `(.L_x_1) ;  /* 0x0000000108f87547 */ /* 0x000fea000b800000 */
[----:B------:R-:W-:Y:S02]  /*04d0*/  UISETP.GE.U32.AND UP0, UPT, UR5, 0x8, UPT ;  /* 0x000000080500788c */ /* 0x000fe4000bf06070 */
[----:B------:R-:W-:-:S04]  /*04e0*/  ULOP3.LUT UR6, UR7, 0x7, URZ, 0xc0, !UPT ;  /* 0x0000000707067892 */ /* 0x000fc8000f8ec0ff */
[----:B------:R-:W-:-:S03]  /*04f0*/  UISETP.NE.AND UP1, UPT, UR6, URZ, UPT ;  /* 0x000000ff0600728c */ /* 0x000fc6000bf25270 */
[----:B------:R-:W-:Y:S08]  /*0500*/  BRA.U !UP0, `(.L_x_4) ;  /* 0x00000001086c7547 */ /* 0x000ff0000b800000 */
[----:B------:R-:W0:Y:S01]  /*0510*/  LDC.64 R2, c[0x0][0x380] ;  /* 0x0000e000ff027b82 */ /* 0x000e220000000a00 */
[----:B------:R-:W-:-:S04]  /*0520*/  IMAD R5, R19, UR4, R14 ;  /* 0x0000000413057c24 */ /* 0x000fc8000f8e020e */
[----:B0-----:R-:W-:-:S04]  /*0530*/  IMAD.WIDE R2, R5, 0x4, R2 ;  /* 0x0000000405027825 */ /* 0x001fc800078e0202 */
[C---:B------:R-:W-:Y:S02]  /*0540*/  IMAD.WIDE R4, R19.reuse, 0x4, R2 ;  /* 0x0000000413047825 */ /* 0x040fe400078e0202 */
[----:B------:R-:W2:Y:S02]  /*0550*/  LDG.E R2, desc[UR8][R2.64] ;  /* 0x0000000802027981 */ /* 0x000ea4000c1e1900 */
[C---:B------:R-:W-:Y:S02]  /*0560*/  IMAD.WIDE R6, R19.reuse, 0x4, R4 ;  /* 0x0000000413067825 */ /* 0x040fe400078e0204 */
[----:B------:R-:W3:Y:S02]  /*0570*/  LDG.E R5, desc[UR8][R4.64] ;  /* 0x0000000804057981 */ /* 0x000ee4000c1e1900 */
[C---:B------:R-:W-:Y:S02]  /*0580*/  IMAD.WIDE R8, R19.reuse, 0x4, R6 ;  /* 0x0000000413087825 */ /* 0x040fe400078e0206 */
[----:B------:R-:W4:Y:S02]  /*0590*/  LDG.E R7, desc[UR8][R6.64] ;  /* 0x0000000806077981 */ /* 0x000f24000c1e1900 */
        /* <DEDUP_REMOVED lines=9> */
[----:B------:R-:W-:Y:S01]  /*0630*/  UIADD3 UR4, UPT, UPT, UR4, 0x8, URZ ;  /* 0x0000000804047890 */ /* 0x000fe2000fffe0ff */
[----:B--2---:R-:W-:-:S04]  /*0640*/  FADD R2, R15, R2 ;  /* 0x000000020f027221 */ /* 0x004fc80000000000 */
[----:B---3--:R-:W-:-:S04]  /*0650*/  FADD R2, R2, R5 ;  /* 0x0000000502027221 */ /* 0x008fc80000000000 */
[----:B----4-:R-:W-:-:S04]  /*0660*/  FADD R2, R2, R7 ;  /* 0x0000000702027221 */ /* 0x010fc80000000000 */
[----:B-----5:R-:W-:-:S04]  /*0670*/  FADD R2, R2, R9 ;  /* 0x0000000902027221 */ /* 0x020fc80000000000 */
[----:B------:R-:W-:-:S04]  /*0680*/  FADD R2, R2, R11 ;  /* 0x0000000b02027221 */ /* 0x000fc80000000000 */
[----:B------:R-:W-:-:S04]  /*0690*/  FADD R2, R2, R13 ;  /* 0x0000000d02027221 */ /* 0x000fc80000000000 */
[----:B------:R-:W-:-:S04]  /*06a0*/  FADD R2, R2, R17 ;  /* 0x0000001102027221 */ /* 0x000fc80000000000 */
[----:B------:R-:W-:-:S07]  /*06b0*/  FADD R15, R2, R21 ;  /* 0x00000015020f7221 */ /* 0x000fce0000000000 */
.L_x_4:
        /* <DEDUP_REMOVED lines=12> */
[----:B------:R-:W-:Y:S02]  /*0780*/  IMAD.WIDE R8, R19, 0x4, R6 ;  /* 0x0000000413087825 */ /* 0x000fe400078e0206 */
[----:B------:R-:W4:Y:S04]  /*0790*/  LDG.E R6, desc[UR8][R6.64] ;  /* 0x0000000806067981 */ /* 0x000f28000c1e1900 */
[----:B------:R-:W5:Y:S01]  /*07a0*/  LDG.E R8, desc[UR8][R8.64] ;  /* 0x0000000808087981 */ /* 0x000f62000c1e1900 */
[----:B------:R-:W-:Y:S01]  /*07b0*/  UIADD3 UR4, UPT, UPT, UR4, 0x4, URZ ;  /* 0x0000000404047890 */ /* 0x000fe2000fffe0ff */
[----:B--2---:R-:W-:-:S04]  /*07c0*/  FADD R15, R15, R2 ;  /* 0x000000020f0f7221 */ /* 0x004fc80000000000 */
[----:B---3--:R-:W-:-:S04]  /*07d0*/  FADD R15, R15, R4 ;  /* 0x000000040f0f7221 */ /* 0x008fc80000000000 */
[----:B----4-:R-:W-:-:S04]  /*07e0*/  FADD R15, R15, R6 ;  /* 0x000000060f0f7221 */ /* 0x010fc80000000000 */
[----:B-----5:R-:W-:-:S07]  /*07f0*/  FADD R15, R15, R8 ;  /* 0x000000080f0f7221 */ /* 0x020fce0000000000 */
.L_x_5:
[----:B------:R-:W-:Y:S05]  /*0800*/  BRA.U !UP1, `(.L_x_1) ;  /* 0x0000000109287547 */ /* 0x000fea000b800000 */
[----:B------:R-:W0:Y:S01]  /*0810*/  LDC.64 R4, c[0x0][0x380] ;  /* 0x0000e000ff047b82 */ /* 0x000e220000000a00 */
[----:B------:R-:W-:Y:S01]  /*0820*/  IMAD R0, R19, UR4, R14 ;  /* 0x0000000413007c24 */ /* 0x000fe2000f8e020e */
[----:B------:R-:W-:-:S12]  /*0830*/  UIADD3 UR5, UPT, UPT, -UR5, URZ, URZ ;  /* 0x000000ff05057290 */ /* 0x000fd8000fffe1ff */
.L_x_6:
[----:B0-----:R-:W-:-:S06]  /*0840*/  IMAD.WIDE R2, R0, 0x4, R4 ;  /* 0x0000000400027825 */ /* 0x001fcc00078e0204 */
[----:B------:R-:W2:Y:S01]  /*0850*/  LDG.E R2, desc[UR8][R2.64] ;  /* 0x0000000802027981 */ /* 0x000ea2000c1e1900 */
[----:B------:R-:W-:Y:S01]  /*0860*/  UIADD3 UR5, UPT, UPT, UR5, 0x1, URZ ;  /* 0x0000000105057890 */ /* 0x000fe2000fffe0ff */
[----:B------:R-:W-:-:S03]  /*0870*/  IADD3 R0, PT, PT, R0, R19, RZ ;  /* 0x0000001300007210 */ /* 0x000fc60007ffe0ff */
[----:B------:R-:W-:Y:S01]  /*0880*/  UISETP.NE.AND UP0, UPT, UR5, URZ, UPT ;  /* 0x000000ff0500728c */ /* 0x000fe2000bf05270 */
[----:B--2---:R-:W-:-:S08]  /*0890*/  FADD R15, R2, R15 ;  /* 0x0000000f020f7221 */ /* 0x004fd00000000000 */
[----:B------:R-:W-:Y:S05]  /*08a0*/  BRA.U UP0, `(.L_x_6) ;  /* 0xfffffffd00e47547 */ /* 0x000fea000b83ffff */
.L_x_1:
[----:B------:R-:W-:Y:S01]  /*08b0*/  I2FP.F32.S32 R4, UR7 ;  /* 0x0000000700047c45 */ /* 0x000fe20008201400 */
[----:B------:R-:W-:Y:S03]  /*08c0*/  BSSY.RECONVERGENT B0, `(.L_x_7) ;  /* 0x000000d000007945 */ /* 0x000fe60003800200 */
[----:B------:R-:W0:Y:S08]  /*08d0*/  MUFU.RCP R3, R4 ;  /* 0x0000000400037308 */ /* 0x000e300000001000 */
[----:B------:R-:W1:Y:S01]  /*08e0*/  FCHK P0, R15, R4 ;  /* 0x000000040f007302 */ /* 0x000e620000000000 */
[----:B0-----:R-:W-:-:S04]  /*08f0*/  FFMA R0, -R4, R3, 1 ;  /* 0x3f80000004007423 */ /* 0x001fc80000000103 */
[----:B------:R-:W-:-:S04]  /*0900*/  FFMA R0, R3, R0, R3 ;  /* 0x0000000003007223 */ /* 0x000fc80000000003 */
[----:B------:R-:W-:-:S04]  /*0910*/  FFMA R3, R0, R15, RZ ;  /* 0x0000000f00037223 */ /* 0x000fc800000000ff */
[----:B------:R-:W-:-:S04]  /*0920*/  FFMA R2, -R4, R3, R15 ;  /* 0x0000000304027223 */ /* 0x000fc8000000010f */
[----:B------:R-:W-:Y:S01]  /*0930*/  FFMA R5, R0, R2, R3 ;  /* 0x0000000200057223 */ /* 0x000fe20000000003 */
[----:B-1----:R-:W-:Y:S06]  /*0940*/  @!P0 BRA `(.L_x_8) ;  /* 0x0000000000108947 */ /* 0x002fec0003800000 */
[----:B------:R-:W-:Y:S02]  /*0950*/  MOV R3, R15 ;  /* 0x0000000f00037202 */ /* 0x000fe40000000f00 */
[----:B------:R-:W-:-:S07]  /*0960*/  MOV R2, 0x980 ;  /* 0x0000098000027802 */ /* 0x000fce0000000f00 */
[----:B------:R-:W-:Y:S05]  /*0970*/  CALL.REL.NOINC `($__internal_0_$__cuda_sm3x_div_rn_noftz_f32_slowpath) ;  /* 0x0000000000187944 */ /* 0x000fea0003c00000 */
[----:B------:R-:W-:-:S07]  /*0980*/  MOV R5, R0 ;  /* 0x0000000000057202 */ /* 0x000fce0000000f00 */
.L_x_8:
[----:B------:R-:W-:Y:S05]  /*0990*/  BSYNC.RECONVERGENT B0 ;  /* 0x0000000000007941 */ /* 0x000fea0003800200 */
.L_x_7:
[----:B------:R-:W0:Y:S02]  /*09a0*/  LDC.64 R2, c[0x0][0x388] ;  /* 0x0000e200ff027b82 */ /* 0x000e240000000a00 */
[----:B0-----:R-:W-:-:S05]  /*09b0*/  IMAD.WIDE R14, R14, 0x4, R2 ;  /* 0x000000040e0e7825 */ /* 0x001fca00078e0202 */
[----:B------:R-:W-:Y:S01]  /*09c0*/  STG.E desc[UR8][R14.64], R5 ;  /* 0x000000050e007986 */ /* 0x000fe2000c101908 */
[----:B------:R-:W-:Y:S05]  /*09d0*/  EXIT ;  /* 0x000000000000794d */ /* 0x000fea0003800000 */
        .weak           $__internal_0_$__cuda_sm3x_div_rn_noftz_f32_slowpath
        .type           $__internal_0_$__cuda_sm3x_div_rn_noftz_f32_slowpath,@function
        .size           $__internal_0_$__cuda_sm3x_div_rn_noftz_f32_slowpath,(.L_x_50 - $__internal_0_$__cuda_sm3x_div_rn_noftz_f32_slowpath)
$__internal_0_$__cuda_sm3x_div_rn_noftz_f32_slowpath:
[----:B------:R-:W-:Y:S01]  /*09e0*/  SHF.R.U32.HI R5, RZ, 0x17, R4 ;  /* 0x00000017ff057819 */ /* 0x000fe20000011604 */
[----:B------:R-:W-:Y:S01]  /*09f0*/  BSSY.RECONVERGENT B1, `(.L_x_9) ;  /* 0x0000063000017945 */ /* 0x000fe20003800200 */
[----:B------:R-:W-:Y:S02]  /*0a00*/  SHF.R.U32.HI R0, RZ, 0x17, R3 ;  /* 0x00000017ff007819 */ /* 0x000fe40000011603 */
[----:B------:R-:W-:Y:S02]  /*0a10*/  LOP3.LUT R5, R5, 0xff, RZ, 0xc0, !PT ;  /* 0x000000ff05057812 */ /* 0x000fe400078ec0ff */
[----:B------:R-:W-:Y:S02]  /*0a20*/  LOP3.LUT R10, R0, 0xff, RZ, 0xc0, !PT ;  /* 0x000000ff000a7812 */ /* 0x000fe400078ec0ff */
[----:B------:R-:W-:Y:S02]  /*0a30*/  IADD3 R7, PT, PT, R5, -0x1, RZ ;  /* 0xffffffff05077810 */ /* 0x000fe40007ffe0ff */
[----:B------:R-:W-:-:S02]  /*0a40*/  IADD3 R8, PT, PT, R10, -0x1, RZ ;  /* 0xffffffff0a087810 */ /* 0x000fc40007ffe0ff */
[----:B------:R-:W-:-:S04]  /*0a50*/  ISETP.GT.U32.AND P0, PT, R7, 0xfd, PT ;  /* 0x000000fd0700780c */ /* 0x000fc80003f04070 */
[----:B------:R-:W-:-:S13]  /*0a60*/  ISETP.GT.U32.OR P0, PT, R8, 0xfd, P0 ;  /* 0x000000fd0800780c */ /* 0x000fda0000704470 */
[----:B------:R-:W-:Y:S01]  /*0a70*/  @!P0 MOV R6, RZ ;  /* 0x000000ff00068202 */ /* 0x000fe20000000f00 */
[----:B------:R-:W-:Y:S06]  /*0a80*/  @!P0 BRA `(.L_x_10) ;  /* 0x0000000000608947 */ /* 0x000fec0003800000 */
[----:B------:R-:W-:Y:S02]  /*0a90*/  FSETP.GTU.FTZ.AND P0, PT, |R3|, +INF , PT ;  /* 0x7f8000000300780b */ /* 0x000fe40003f1c200 */
[----:B------:R-:W-:Y:S02]  /*0aa0*/  FSETP.GTU.FTZ.AND P1, PT, |R4|, +INF , PT ;  /* 0x7f8000000400780b */ /* 0x000fe40003f3c200 */
[----:B------:R-:W-:Y:S02]  /*0ab0*/  MOV R0, R4 ;  /* 0x0000000400007202 */ /* 0x000fe40000000f00 */
[----:B------:R-:W-:-:S13]  /*0ac0*/  PLOP3.LUT P0, PT, P0, P1, PT, 0xf8, 0x8f ;  /* 0x00000000008f781c */ /* 0x000fda0000703f70 */
[----:B------:R-:W-:Y:S05]  /*0ad0*/  @P0 BRA `(.L_x_11) ;  /* 0x00000004004c0947 */ /* 0x000fea0003800000 */
[----:B------:R-:W-:-:S13]  /*0ae0*/  LOP3.LUT P0, RZ, R4, 0x7fffffff, R3, 0xc8, !PT ;  /* 0x7fffffff04ff7812 */ /* 0x000fda000780c803 */
[----:B------:R-:W-:Y:S05]  /*0af0*/  @!P0 BRA `(.L_x_12) ;  /* 0x00000004003c8947 */ /* 0x000fea0003800000 */
[C---:B------:R-:W-:Y:S02]  /*0b00*/  FSETP.NEU.FTZ.AND P2, PT, |R3|.reuse, +INF , PT ;  /* 0x7f8000000300780b */ /* 0x040fe40003f5d200 */
[----:B------:R-:W-:Y:S02]  /*0b10*/  FSETP.NEU.FTZ.AND P1, PT, |R0|, +INF , PT ;  /* 0x7f8000000000780b */ /* 0x000fe40003f3d200 */
[----:B------:R-:W-:-:S11]  /*0b20*/  FSETP.NEU.FTZ.AND P0, PT, |R3|, +INF , PT ;  /* 0x7f8000000300780b */ /* 0x000fd60003f1d200 */
[----:B------:R-:W-:Y:S05]  /*0b30*/  @!P1 BRA !P2, `(.L_x_12) ;  /* 0x00000004002c9947 */ /* 0x000fea0005000000 */
[----:B------:R-:W-:-:S04]  /*0b40*/  LOP3.LUT P2, RZ, R3, 0x7fffffff, RZ, 0xc0, !PT ;  /* 0x7fffffff03ff7812 */ /* 0x000fc8000784c0ff */
[----:B------:R-:W-:-:S13]  /*0b50*/  PLOP3.LUT P1, PT, P1, P2, PT, 0x2f, 0xf2 ;  /* 0x0000000000f2781c */ /* 0x000fda0000f24577 */
[----:B------:R-:W-:Y:S05]  /*0b60*/  @P1 BRA `(.L_x_13) ;  /* 0x0000000400181947 */ /* 0x000fea0003800000 */
[----:B------:R-:W-:-:S04]  /*0b70*/  LOP3.LUT P1, RZ, R4, 0x7fffffff, RZ, 0xc0, !PT ;  /* 0x7fffffff04ff7812 */ /* 0x000fc8000782c0ff */
[----:B------:R-:W-:-:S13]  /*0b80*/  PLOP3.LUT P0, PT, P0, P1, PT, 0x2f, 0xf2 ;  /* 0x0000000000f2781c */ /* 0x000fda0000702577 */
[----:B------:R-:W-:Y:S05]  /*0b90*/  @P0 BRA `(.L_x_14) ;  /* 0x0000000400000947 */ /* 0x000fea0003800000 */
[----:B------:R-:W-:Y:S02]  /*0ba0*/  ISETP.GE.AND P0, PT, R8, RZ, PT ;  /* 0x000000ff0800720c */ /* 0x000fe40003f06270 */
[----:B------:R-:W-:-:S11]  /*0bb0*/  ISETP.GE.AND P1, PT, R7, RZ, PT ;  /* 0x000000ff0700720c */ /* 0x000fd60003f26270 */
[----:B------:R-:W-:Y:S01]  /*0bc0*/  @P0 MOV R6, RZ ;  /* 0x000000ff00060202 */ /* 0x000fe20000000f00 */
[----:B------:R-:W-:Y:S01]  /*0bd0*/  @!P0 FFMA R3, R3, 1.84467440737095516160e+19, RZ ;  /* 0x5f80000003038823 */ /* 0x000fe200000000ff */
[----:B------:R-:W-:Y:S01]  /*0be0*/  @!P0 MOV R6, 0xffffffc0 ;  /* 0xffffffc000068802 */ /* 0x000fe20000000f00 */
[----:B------:R-:W-:-:S03]  /*0bf0*/  @!P1 FFMA R4, R0, 1.84467440737095516160e+19, RZ ;  /* 0x5f80000000049823 */ /* 0x000fc600000000ff */
[----:B------:R-:W-:-:S07]  /*0c00*/  @!P1 IADD3 R6, PT, PT, R6, 0x40, RZ ;  /* 0x0000004006069810 */ /* 0x000fce0007ffe0ff */
.L_x_10:
[----:B------:R-:W-:Y:S01]  /*0c10*/  LEA R7, R5, 0xc0800000, 0x17 ;  /* 0xc080000005077811 */ /* 0x000fe200078eb8ff */
[----:B------:R-:W-:Y:S03]  /*0c20*/  BSSY.RECONVERGENT B2, `(.L_x_15) ;  /* 0x0000036000027945 */ /* 0x000fe60003800200 */
[----:B------:R-:W-:Y:S02]  /*0c30*/  IADD3 R7, PT, PT, -R7, R4, RZ ;  /* 0x0000000407077210 */ /* 0x000fe40007ffe1ff */
[----:B------:R-:W-:Y:S02]  /*0c40*/  IADD3 R4, PT, PT, R10, -0x7f, RZ ;  /* 0xffffff810a047810 */ /* 0x000fe40007ffe0ff */
[----:B------:R-:W0:Y:S01]  /*0c50*/  MUFU.RCP R8, R7 ;  /* 0x0000000700087308 */ /* 0x000e220000001000 */
[----:B------:R-:W-:Y:S01]  /*0c60*/  FADD.FTZ R9, -R7, -RZ ;  /* 0x800000ff07097221 */ /* 0x000fe20000010100 */
[C---:B------:R-:W-:Y:S01]  /*0c70*/  IADD3 R5, PT, PT, R4.reuse, 0x7f, -R5 ;  /* 0x0000007f04057810 */ /* 0x040fe20007ffe805 */
[----:B------:R-:W-:-:S03]  /*0c80*/  IMAD R0, R4, -0x800000, R3 ;  /* 0xff80000004007824 */ /* 0x000fc600078e0203 */
[----:B------:R-:W-:Y:S01]  /*0c90*/  IADD3 R5, PT, PT, R5, R6, RZ ;  /* 0x0000000605057210 */ /* 0x000fe20007ffe0ff */
[----:B0-----:R-:W-:-:S04]  /*0ca0*/  FFMA R11, R8, R9, 1 ;  /* 0x3f800000080b7423 */ /* 0x001fc80000000009 */
[----:B------:R-:W-:-:S04]  /*0cb0*/  FFMA R10, R8, R11, R8 ;  /* 0x0000000b080a7223 */ /* 0x000fc80000000008 */
[----:B------:R-:W-:-:S04]  /*0cc0*/  FFMA R3, R0, R10, RZ ;  /* 0x0000000a00037223 */ /* 0x000fc800000000ff */
[----:B------:R-:W-:-:S04]  /*0cd0*/  FFMA R8, R9, R3, R0 ;  /* 0x0000000309087223 */ /* 0x000fc80000000000 */
[----:B------:R-:W-:-:S04]  /*0ce0*/  FFMA R11, R10, R8, R3 ;  /* 0x000000080a0b7223 */ /* 0x000fc80000000003 */
[----:B------:R-:W-:-:S04]  /*0cf0*/  FFMA R8, R9, R11, R0 ;  /* 0x0000000b09087223 */ /* 0x000fc80000000000 */
[----:B------:R-:W-:-:S05]  /*0d00*/  FFMA R0, R10, R8, R11 ;  /* 0x000000080a007223 */ /* 0x000fca000000000b */
[----:B------:R-:W-:-:S04]  /*0d10*/  SHF.R.U32.HI R3, RZ, 0x17, R0 ;  /* 0x00000017ff037819 */ /* 0x000fc80000011600 */
[----:B------:R-:W-:-:S04]  /*0d20*/  LOP3.LUT R3, R3, 0xff, RZ, 0xc0, !PT ;  /* 0x000000ff03037812 */ /* 0x000fc800078ec0ff */
[----:B------:R-:W-:-:S04]  /*0d30*/  IADD3 R7, PT, PT, R3, R5, RZ ;  /* 0x0000000503077210 */ /* 0x000fc80007ffe0ff */
[----:B------:R-:W-:-:S04]  /*0d40*/  IADD3 R3, PT, PT, R7, -0x1, RZ ;  /* 0xffffffff07037810 */ /* 0x000fc80007ffe0ff */
[----:B------:R-:W-:-:S13]  /*0d50*/  ISETP.GE.U32.AND P0, PT, R3, 0xfe, PT ;  /* 0x000000fe0300780c */ /* 0x000fda0003f06070 */
[----:B------:R-:W-:Y:S05]  /*0d60*/  @!P0 BRA `(.L_x_16) ;  /* 0x0000000000808947 */ /* 0x000fea0003800000 */
[----:B------:R-:W-:-:S13]  /*0d70*/  ISETP.GT.AND P0, PT, R7, 0xfe, PT ;  /* 0x000000fe0700780c */ /* 0x000fda0003f04270 */
[----:B------:R-:W-:Y:S05]  /*0d80*/  @P0 BRA `(.L_x_17) ;  /* 0x00000000006c0947 */ /* 0x000fea0003800000 */
[----:B------:R-:W-:-:S13]  /*0d90*/  ISETP.GE.AND P0, PT, R7, 0x1, PT ;  /* 0x000000010700780c */ /* 0x000fda0003f06270 */
[----:B------:R-:W-:Y:S05]  /*0da0*/  @P0 BRA `(.L_x_18) ;  /* 0x0000000000740947 */ /* 0x000fea0003800000 */
[----:B------:R-:W-:Y:S02]  /*0db0*/  ISETP.GE.AND P0, PT, R7, -0x18, PT ;  /* 0xffffffe80700780c */ /* 0x000fe40003f06270 */
[----:B------:R-:W-:-:S11]  /*0dc0*/  LOP3.LUT R0, R0, 0x80000000, RZ, 0xc0, !PT ;  /* 0x8000000000007812 */ /* 0x000fd600078ec0ff */
[----:B------:R-:W-:Y:S05]  /*0dd0*/  @!P0 BRA `(.L_x_18) ;  /* 0x0000000000688947 */ /* 0x000fea0003800000 */
[CCC-:B------:R-:W-:Y:S01]  /*0de0*/  FFMA.RZ R3, R10.reuse, R8.reuse, R11.reuse ;  /* 0x000000080a037223 */ /* 0x1c0fe2000000c00b */
[C---:B------:R-:W-:Y:S01]  /*0df0*/  IADD3 R6, PT, PT, R7.reuse, 0x20, RZ ;  /* 0x0000002007067810 */ /* 0x040fe20007ffe0ff */
[CCC-:B------:R-:W-:Y:S01]  /*0e00*/  FFMA.RM R4, R10.reuse, R8.reuse, R11.reuse ;  /* 0x000000080a047223 */ /* 0x1c0fe2000000400b */
[----:B------:R-:W-:Y:S02]  /*0e10*/  ISETP.NE.AND P2, PT, R7, RZ, PT ;  /* 0x000000ff0700720c */ /* 0x000fe40003f45270 */
[----:B------:R-:W-:Y:S01]  /*0e20*/  LOP3.LUT R5, R3, 0x7fffff, RZ, 0xc0, !PT ;  /* 0x007fffff03057812 */ /* 0x000fe200078ec0ff */
[----:B------:R-:W-:Y:S01]  /*0e30*/  FFMA.RP R3, R10, R8, R11 ;  /* 0x000000080a037223 */ /* 0x000fe2000000800b */
[----:B------:R-:W-:Y:S02]  /*0e40*/  ISETP.NE.AND P1, PT, R7, RZ, PT ;  /* 0x000000ff0700720c */ /* 0x000fe40003f25270 */
[----:B------:R-:W-:Y:S02]  /*0e50*/  LOP3.LUT R5, R5, 0x800000, RZ, 0xfc, !PT ;  /* 0x0080000005057812 */ /* 0x000fe400078efcff */
[----:B------:R-:W-:-:S02]  /*0e60*/  IADD3 R7, PT, PT, -R7, RZ, RZ ;  /* 0x000000ff07077210 */ /* 0x000fc40007ffe1ff */
[----:B------:R-:W-:Y:S02]  /*0e70*/  SHF.L.U32 R6, R5, R6, RZ ;  /* 0x0000000605067219 */ /* 0x000fe400000006ff */
[----:B------:R-:W-:Y:S02]  /*0e80*/  FSETP.NEU.FTZ.AND P0, PT, R3, R4, PT ;  /* 0x000000040300720b */ /* 0x000fe40003f1d000 */
[----:B------:R-:W-:Y:S02]  /*0e90*/  SEL R4, R7, RZ, P2 ;  /* 0x000000ff07047207 */ /* 0x000fe40001000000 */
[----:B------:R-:W-:Y:S02]  /*0ea0*/  ISETP.NE.AND P1, PT, R6, RZ, P1 ;  /* 0x000000ff0600720c */ /* 0x000fe40000f25270 */
[----:B------:R-:W-:Y:S02]  /*0eb0*/  SHF.R.U32.HI R4, RZ, R4, R5 ;  /* 0x00000004ff047219 */ /* 0x000fe40000011605 */
[----:B------:R-:W-:-:S02]  /*0ec0*/  PLOP3.LUT P0, PT, P0, P1, PT, 0xf8, 0x8f ;  /* 0x00000000008f781c */ /* 0x000fc40000703f70 */
[----:B------:R-:W-:Y:S02]  /*0ed0*/  SHF.R.U32.HI R6, RZ, 0x1, R4 ;  /* 0x00000001ff067819 */ /* 0x000fe40000011604 */
[----:B------:R-:W-:-:S04]  /*0ee0*/  SEL R3, RZ, 0x1, !P0 ;  /* 0x00000001ff037807 */ /* 0x000fc80004000000 */
[----:B------:R-:W-:-:S04]  /*0ef0*/  LOP3.LUT R3, R3, 0x1, R6, 0xf8, !PT ;  /* 0x0000000103037812 */ /* 0x000fc800078ef806 */
[----:B------:R-:W-:-:S04]  /*0f00*/  LOP3.LUT R3, R3, R4, RZ, 0xc0, !PT ;  /* 0x0000000403037212 */ /* 0x000fc800078ec0ff */
[----:B------:R-:W-:-:S04]  /*0f10*/  IADD3 R3, PT, PT, R6, R3, RZ ;  /* 0x0000000306037210 */ /* 0x000fc80007ffe0ff */
[----:B------:R-:W-:Y:S01]  /*0f20*/  LOP3.LUT R0, R3, R0, RZ, 0xfc, !PT ;  /* 0x0000000003007212 */ /* 0x000fe200078efcff */
[----:B------:R-:W-:Y:S06]  /*0f30*/  BRA `(.L_x_18) ;  /* 0x0000000000107947 */ /* 0x000fec0003800000 */
.L_x_17:
[----:B------:R-:W-:-:S04]  /*0f40*/  LOP3.LUT R0, R0, 0x80000000, RZ, 0xc0, !PT ;  /* 0x8000000000007812 */ /* 0x000fc800078ec0ff */
[----:B------:R-:W-:Y:S01]  /*0f50*/  LOP3.LUT R0, R0, 0x7f800000, RZ, 0xfc, !PT ;  /* 0x7f80000000007812 */ /* 0x000fe200078efcff */
[----:B------:R-:W-:Y:S06]  /*0f60*/  BRA `(.L_x_18) ;  /* 0x0000000000047947 */ /* 0x000fec0003800000 */
.L_x_16:
[----:B------:R-:W-:-:S07]  /*0f70*/  LEA R0, R5, R0, 0x17 ;  /* 0x0000000005007211 */ /* 0x000fce00078eb8ff */
.L_x_18:
[----:B------:R-:W-:Y:S05]  /*0f80*/  BSYNC.RECONVERGENT B2 ;  /* 0x0000000000027941 */ /* 0x000fea0003800200 */
.L_x_15:
[----:B------:R-:W-:Y:S05]  /*0f90*/  BRA `(.L_x_19) ;  /* 0x0000000000207947 */ /* 0x000fea0003800000 */
.L_x_14:
[----:B------:R-:W-:-:S04]  /*0fa0*/  LOP3.LUT R0, R4, 0x80000000, R3, 0x48, !PT ;  /* 0x8000000004007812 */ /* 0x000fc800078e4803 */
[----:B------:R-:W-:Y:S01]  /*0fb0*/  LOP3.LUT R0, R0, 0x7f800000, RZ, 0xfc, !PT ;  /* 0x7f80000000007812 */ /* 0x000fe200078efcff */
[----:B------:R-:W-:Y:S06]  /*0fc0*/  BRA `(.L_x_19) ;  /* 0x0000000000147947 */ /* 0x000fec0003800000 */
.L_x_13:
[----:B------:R-:W-:Y:S01]  /*0fd0*/  LOP3.LUT R0, R4, 0x80000000, R3, 0x48, !PT ;  /* 0x8000000004007812 */ /* 0x000fe200078e4803 */
[----:B------:R-:W-:Y:S06]  /*0fe0*/  BRA `(.L_x_19) ;  /* 0x00000000000c7947 */ /* 0x000fec0003800000 */
.L_x_12:
[----:B------:R-:W0:Y:S01]  /*0ff0*/  MUFU.RSQ R0, -QNAN ;  /* 0xffc0000000007908 */ /* 0x000e220000001400 */
[----:B------:R-:W-:Y:S05]  /*1000*/  BRA `(.L_x_19) ;  /* 0x0000000000047947 */ /* 0x000fea0003800000 */
.L_x_11:
[----:B------:R-:W-:-:S07]  /*1010*/  FADD.FTZ R0, R3, R0 ;  /* 0x0000000003007221 */ /* 0x000fce0000010000 */
.L_x_19:
[----:B------:R-:W-:Y:S05]  /*1020*/  BSYNC.RECONVERGENT B1 ;  /* 0x0000000000017941 */ /* 0x000fea0003800200 */
.L_x_9:
[----:B------:R-:W-:-:S04]  /*1030*/  HFMA2 R3, -RZ, RZ, 0, 0 ;  /* 0x00000000ff037431 */ /* 0x000fc800000001ff */
[----:B0-----:R-:W-:Y:S05]  /*1040*/  RET.REL.NODEC R2 `(_Z11matrix_meanPfS_ii) ;  /* 0xffffffec02ec7950 */ /* 0x001fea0003c3ffff */
.L_x_20:
        /* <DEDUP_REMOVED lines=11> */
.L_x_50:


//--------------------- .text._Z11vector_prodPfS_S_ii --------------------------
	.section	.text._Z11vector_prodPfS_S_ii,"ax",@progbits
	.align	128
        .global         _Z11vector_prodPfS_S_ii
        .type           _Z11vector_prodPfS_S_ii,@function
        .size           _Z11vector_prodPfS_S_ii,(.L_x_54 - _Z11vector_prodPfS_S_ii)
        .other          _Z11vector_prodPfS_S_ii,@"STO_CUDA_ENTRY STV_DEFAULT"
_Z11vector_prodPfS_S_ii:
.text._Z11vector_prodPfS_S_ii:
[----:B------:R-:W-:Y:S01]  /*0000*/  LDC R1, c[0x0][0x37c] ;  /* 0x0000df00ff017b82 */ /* 0x000fe20000000800 */
[----:B------:R-:W0:Y:S07]  /*0010*/  S2R R3, SR_TID.X ;  /* 0x0000000000037919 */ /* 0x000e2e0000002100 */
[----:B------:R-:W1:Y:S01]  /*0020*/  LDC R7, c[0x0][0x364] ;  /* 0x0000d900ff077b82 */ /* 0x000e620000000800 */
[----:B------:R-:W1:Y:S07]  /*0030*/  S2R R2, SR_TID.Y ;  /* 0x0000000000027919 */ /* 0x000e6e0000002200 */
[----:B------:R-:W0:Y:S08]  /*0040*/  S2UR UR5, SR_CTAID.X ;  /* 0x00000000000579c3 */ /* 0x000e300000002500 */
[----:B------:R-:W0:Y:S08]  /*0050*/  LDC R0, c[0x0][0x360] ;  /* 0x0000d800ff007b82 */ /* 0x000e300000000800 */
[----:B------:R-:W1:Y:S08]  /*0060*/  S2UR UR4, SR_CTAID.Y ;  /* 0x00000000000479c3 */ /* 0x000e700000002600 */
[----:B------:R-:W2:Y:S01]  /*0070*/  LDC.64 R4, c[0x0][0x398] ;  /* 0x0000e600ff047b82 */ /* 0x000ea20000000a00 */
[----:B0-----:R-:W-:-:S02]  /*0080*/  IMAD R0, R0, UR5, R3 ;  /* 0x0000000500007c24 */ /* 0x001fc4000f8e0203 */
[----:B-1----:R-:W-:-:S03]  /*0090*/  IMAD R7, R7, UR4, R2 ;  /* 0x0000000407077c24 */ /* 0x002fc6000f8e0202 */
[----:B--2---:R-:W-:-:S04]  /*00a0*/  ISETP.GE.AND P0, PT, R0, R5, PT ;  /* 0x000000050000720c */ /* 0x004fc80003f06270 */
[----:B------:R-:W-:-:S04]  /*00b0*/  ISETP.GE.OR P0, PT, R7, R4, P0 ;  /* 0x000000040700720c */ /* 0x000fc80000706670 */
[----:B------:R-:W-:-:S13]  /*00c0*/  ISETP.LT.OR P0, PT, R5, 0x1, P0 ;  /* 0x000000010500780c */ /* 0x000fda0000701670 */
[----:B------:R-:W-:Y:S05]  /*00d0*/  @P0 EXIT ;  /* 0x000000000000094d */ /* 0x000fea0003800000 */
[----:B------:R-:W0:Y:S01]  /*00e0*/  LDC.64 R2, c[0x0][0x380] ;  /* 0x0000e000ff027b82 */ /* 0x000e220000000a00 */
[C---:B------:R-:W-:Y:S01]  /*00f0*/  ISETP.GE.U32.AND P1, PT, R5.reuse, 0x10, PT ;  /* 0x000000100500780c */ /* 0x040fe20003f26070 */
[----:B------:R-:W1:Y:S01]  /*0100*/  LDCU.64 UR6, c[0x0][0x358] ;  /* 0x00006b00ff0677ac */ /* 0x000e620008000a00 */
[----:B------:R-:W-:Y:S01]  /*0110*/  LOP3.LUT R12, R5, 0xf, RZ, 0xc0, !PT ;  /* 0x0000000f050c7812 */ /* 0x000fe200078ec0ff */
[----:B------:R-:W-:-:S03]  /*0120*/  IMAD R0, R7, R5, RZ ;  /* 0x0000000507007224 */ /* 0x000fc600078e02ff */
[----:B------:R-:W-:Y:S01]  /*0130*/  ISETP.NE.AND P0, PT, R12, RZ, PT ;  /* 0x000000ff0c00720c */ /* 0x000fe20003f05270 */
[----:B0-----:R-:W-:-:S04]  /*0140*/  IMAD.WIDE.U32 R2, R7, 0x4, R2 ;  /* 0x0000000407027825 */ /* 0x001fc800078e0002 */
[----:B------:R-:W-:Y:S02]  /*0150*/  HFMA2 R7, -RZ, RZ, 0, 0 ;  /* 0x00000000ff077431 */ /* 0x000fe400000001ff */
[----:B-1----:R-:W-:Y:S06]  /*0160*/  @!P1 BRA `(.L_x_21) ;  /* 0x0000000400549947 */ /* 0x002fec0003800000 */
[----:B------:R-:W0:Y:S01]  /*0170*/  LDC.64 R8, c[0x0][0x390] ;  /* 0x0000e400ff087b82 */ /* 0x000e220000000a00 */
[----:B------:R-:W1:Y:S01]  /*0180*/  LDCU.64 UR4, c[0x0][0x388] ;  /* 0x00007100ff0477ac */ /* 0x000e620008000a00 */
[----:B------:R-:W-:-:S04]  /*0190*/  LOP3.LUT R7, R5, 0x7ffffff0, RZ, 0xc0, !PT ;  /* 0x7ffffff005077812 */ /* 0x000fc800078ec0ff */
[----:B------:R-:W-:Y:S01]  /*01a0*/  IADD3 R4, PT, PT, -R7, RZ, RZ ;  /* 0x000000ff07047210 */ /* 0x000fe20007ffe1ff */
[----:B-1----:R-:W-:-:S04]  /*01b0*/  UIADD3 UR4, UP0, UPT, UR4, 0x20, URZ ;  /* 0x0000002004047890 */ /* 0x002fc8000ff1e0ff */
[----:B------:R-:W-:Y:S01]  /*01c0*/  UIADD3.X UR5, UPT, UPT, URZ, UR5, URZ, UP0, !UPT ;  /* 0x00000005ff057290 */ /* 0x000fe200087fe4ff */
[----:B0-----:R-:W-:Y:S01]  /*01d0*/  IMAD.WIDE.U32 R8, R0, 0x4, R8 ;  /* 0x0000000400087825 */ /* 0x001fe200078e0008 */
[----:B------:R-:W-:Y:S02]  /*01e0*/  MOV R6, UR4 ;  /* 0x0000000400067c02 */ /* 0x000fe40008000f00 */
[----:B------:R-:W-:-:S05]  /*01f0*/  IADD3 R14, P1, PT, R8, 0x20, RZ ;  /* 0x00000020080e7810 */ /* 0x000fca0007f3e0ff */
[----:B------:R-:W-:Y:S01]  /*0200*/  IMAD.X R15, RZ, RZ, R9, P1 ;  /* 0x000000ffff0f7224 */ /* 0x000fe200008e0609 */
[----:B------:R-:W-:-:S07]  /*0210*/  MOV R9, UR5 ;  /* 0x0000000500097c02 */ /* 0x000fce0008000f00 */
.L_x_22:
[----:B------:R-:W-:Y:S02]  /*0220*/  IMAD.MOV.U32 R8, RZ, RZ, R6 ;  /* 0x000000ffff087224 */ /* 0x000fe400078e0006 */
[----:B------:R-:W2:Y:S04]  /*0230*/  LDG.E R6, desc[UR6][R2.64] ;  /* 0x0000000602067981 */ /* 0x000ea8000c1e1900 */
[----:B-1----:R-:W2:Y:S01]  /*0240*/  LDG.E R11, desc[UR6][R8.64+-0x20] ;  /* 0xffffe006080b7981 */ /* 0x002ea2000c1e1900 */
[----:B------:R-:W-:Y:S01]  /*0250*/  MOV R10, R14 ;  /* 0x0000000e000a7202 */ /* 0x000fe20000000f00 */
[----:B--2---:R-:W-:Y:S01]  /*0260*/  FMUL R13, R6, R11 ;  /* 0x0000000b060d7220 */ /* 0x004fe20000400000 */
[----:B------:R-:W-:-:S05]  /*0270*/  MOV R11, R15 ;  /* 0x0000000f000b7202 */ /* 0x000fca0000000f00 */
[----:B------:R0:W-:Y:S04]  /*0280*/  STG.E desc[UR6][R10.64+-0x20], R13 ;  /* 0xffffe00d0a007986 */ /* 0x0001e8000c101906 */
[----:B------:R-:W2:Y:S04]  /*0290*/  LDG.E R6, desc[UR6][R2.64] ;  /* 0x0000000602067981 */ /* 0x000ea8000c1e1900 */
[----:B------:R-:W2:Y:S02]  /*02a0*/  LDG.E R15, desc[UR6][R8.64+-0x1c] ;  /* 0xffffe406080f7981 */ /* 0x000ea4000c1e1900 */
[----:B--2---:R-:W-:-:S05]  /*02b0*/  FMUL R15, R6, R15 ;  /* 0x0000000f060f7220 */ /* 0x004fca0000400000 */
[----:B------:R1:W-:Y:S04]  /*02c0*/  STG.E desc[UR6][R10.64+-0x1c], R15 ;  /* 0xffffe40f0a007986 */ /* 0x0003e8000c101906 */
[----:B------:R-:W2:Y:S04]  /*02d0*/  LDG.E R6, desc[UR6][R2.64] ;  /* 0x0000000602067981 */ /* 0x000ea8000c1e1900 */
[----:B------:R-:W2:Y:S02]  /*02e0*/  LDG.E R17, desc[UR6][R8.64+-0x18] ;  /* 0xffffe80608117981 */ /* 0x000ea4000c1e1900 */
[----:B--2---:R-:W-:-:S05]  /*02f0*/  FMUL R17, R6, R17 ;  /* 0x0000001106117220 */ /* 0x004fca0000400000 */
[----:B------:R2:W-:Y:S04]  /*0300*/  STG.E desc[UR6][R10.64+-0x18], R17 ;  /* 0xffffe8110a007986 */ /* 0x0005e8000c101906 */
[----:B------:R-:W3:Y:S04]  /*0310*/  LDG.E R6, desc[UR6][R2.64] ;  /* 0x0000000602067981 */ /* 0x000ee8000c1e1900 */
[----:B------:R-:W3:Y:S02]  /*0320*/  LDG.E R19, desc[UR6][R8.64+-0x14] ;  /* 0xffffec0608137981 */ /* 0x000ee4000c1e1900 */
[----:B---3--:R-:W-:-:S05]  /*0330*/  FMUL R19, R6, R19 ;  /* 0x0000001306137220 */ /* 0x008fca0000400000 */
[----:B------:R3:W-:Y:S04]  /*0340*/  STG.E desc[UR6][R10.64+-0x14], R19 ;  /* 0xffffec130a007986 */ /* 0x0007e8000c101906 */
[----:B------:R-:W4:Y:S04]  /*0350*/  LDG.E R6, desc[UR6][R2.64] ;  /* 0x0000000602067981 */ /* 0x000f28000c1e1900 */
[----:B0-----:R-:W4:Y:S02]  /*0360*/  LDG.E R13, desc[UR6][R8.64+-0x10] ;  /* 0xfffff006080d7981 */ /* 0x001f24000c1e1900 */
[----:B----4-:R-:W-:-:S05]  /*0370*/  FMUL R13, R6, R13 ;  /* 0x0000000d060d7220 */ /* 0x010fca0000400000 */
[----:B------:R0:W-:Y:S04]  /*0380*/  STG.E desc[UR6][R10.64+-0x10], R13 ;  /* 0xfffff00d0a007986 */ /* 0x0001e8000c101906 */
[----:B------:R-:W4:Y:S04]  /*0390*/  LDG.E R6, desc[UR6][R2.64] ;  /* 0x0000000602067981 */ /* 0x000f28000c1e1900 */
[----:B-1----:R-:W4:Y:S02]  /*03a0*/  LDG.E R15, desc[UR6][R8.64+-0xc] ;  /* 0xfffff406080f7981 */ /* 0x002f24000c1e1900 */
[----:B----4-:R-:W-:-:S05]  /*03b0*/  FMUL R15, R6, R15 ;  /* 0x0000000f060f7220 */ /* 0x010fca0000400000 */
[----:B------:R1:W-:Y:S04]  /*03c0*/  STG.E desc[UR6][R10.64+-0xc], R15 ;  /* 0xfffff40f0a007986 */ /* 0x0003e8000c101906 */
[----:B------:R-:W4:Y:S04]  /*03d0*/  LDG.E R6, desc[UR6][R2.64] ;  /* 0x0000000602067981 */ /* 0x000f28000c1e1900 */
[----:B--2---:R-:W4:Y:S02]  /*03e0*/  LDG.E R17, desc[UR6][R8.64+-0x8] ;  /* 0xfffff80608117981 */ /* 0x004f24000c1e1900 */
[----:B----4-:R-:W-:-:S05]  /*03f0*/  FMUL R17, R6, R17 ;  /* 0x0000001106117220 */ /* 0x010fca0000400000 */
[----:B------:R2:W-:Y:S04]  /*0400*/  STG.E desc[UR6][R10.64+-0x8], R17 ;  /* 0xfffff8110a007986 */ /* 0x0005e8000c101906 */
[----:B------:R-:W4:Y:S04]  /*0410*/  LDG.E R6, desc[UR6][R2.64] ;  /* 0x0000000602067981 */ /* 0x000f28000c1e1900 */
[----:B---3--:R-:W4:Y:S02]  /*0420*/  LDG.E R19, desc[UR6][R8.64+-0x4] ;  /* 0xfffffc0608137981 */ /* 0x008f24000c1e1900 */
[----:B----4-:R-:W-:-:S05]  /*0430*/  FMUL R19, R6, R19 ;  /* 0x0000001306137220 */ /* 0x010fca0000400000 */
        /* <DEDUP_REMOVED lines=20> */
[----:B------:R-:W-:Y:S04]  /*0580*/  STG.E desc[UR6][R10.64+0x10], R13 ;  /* 0x0000100d0a007986 */ /* 0x000fe8000c101906 */
[----:B------:R-:W4:Y:S04]  /*0590*/  LDG.E R6, desc[UR6][R2.64] ;  /* 0x0000000602067981 */ /* 0x000f28000c1e1900 */
[----:B-1----:R-:W4:Y:S02]  /*05a0*/  LDG.E R15, desc[UR6][R8.64+0x14] ;  /* 0x00001406080f7981 */ /* 0x002f24000c1e1900 */
[----:B----4-:R-:W-:-:S05]  /*05b0*/  FMUL R15, R6, R15 ;  /* 0x0000000f060f7220 */ /* 0x010fca0000400000 */
[----:B------:R0:W-:Y:S04]  /*05c0*/  STG.E desc[UR6][R10.64+0x14], R15 ;  /* 0x0000140f0a007986 */ /* 0x0001e8000c101906 */
[----:B------:R-:W4:Y:S04]  /*05d0*/  LDG.E R6, desc[UR6][R2.64] ;  /* 0x0000000602067981 */ /* 0x000f28000c1e1900 */
[----:B--2---:R-:W4:Y:S01]  /*05e0*/  LDG.E R17, desc[UR6][R8.64+0x18] ;  /* 0x0000180608117981 */ /* 0x004f22000c1e1900 */
[----:B------:R-:W-:Y:S02]  /*05f0*/  VIADD R4, R4, 0x10 ;  /* 0x0000001004047836 */ /* 0x000fe40000000000 */
[----:B----4-:R-:W-:-:S05]  /*0600*/  FMUL R17, R6, R17 ;  /* 0x0000001106117220 */ /* 0x010fca0000400000 */
[----:B------:R1:W-:Y:S04]  /*0610*/  STG.E desc[UR6][R10.64+0x18], R17 ;  /* 0x000018110a007986 */ /* 0x0003e8000c101906 */
[----:B------:R-:W2:Y:S04]  /*0620*/  LDG.E R6, desc[UR6][R2.64] ;  /* 0x0000000602067981 */ /* 0x000ea8000c1e1900 */
[----:B---3--:R-:W2:Y:S01]  /*0630*/  LDG.E R19, desc[UR6][R8.64+0x1c] ;  /* 0x00001c0608137981 */ /* 0x008ea2000c1e1900 */
[----:B------:R-:W-:Y:S02]  /*0640*/  ISETP.NE.AND P1, PT, R4, RZ, PT ;  /* 0x000000ff0400720c */ /* 0x000fe40003f25270 */
[----:B------:R-:W-:-:S04]  /*0650*/  IADD3 R14, P3, PT, R10, 0x40, RZ ;  /* 0x000000400a0e7810 */ /* 0x000fc80007f7e0ff */
[----:B0-----:R-:W-:Y:S01]  /*0660*/  IADD3.X R15, PT, PT, RZ, R11, RZ, P3, !PT ;  /* 0x0000000bff0f7210 */ /* 0x001fe20001ffe4ff */
[----:B--2---:R-:W-:Y:S01]  /*0670*/  FMUL R19, R6, R19 ;  /* 0x0000001306137220 */ /* 0x004fe20000400000 */
[----:B------:R-:W-:-:S04]  /*0680*/  IADD3 R6, P2, PT, R8, 0x40, RZ ;  /* 0x0000004008067810 */ /* 0x000fc80007f5e0ff */
[----:B------:R1:W-:Y:S01]  /*0690*/  STG.E desc[UR6][R10.64+0x1c], R19 ;  /* 0x00001c130a007986 */ /* 0x0003e2000c101906 */
[----:B------:R-:W-:Y:S01]  /*06a0*/  IADD3.X R9, PT, PT, RZ, R9, RZ, P2, !PT ;  /* 0x00000009ff097210 */ /* 0x000fe200017fe4ff */
[----:B------:R-:W-:Y:S07]  /*06b0*/  @P1 BRA `(.L_x_22) ;  /* 0xfffffff800d81947 */ /* 0x000fee000383ffff */
.L_x_21:
[----:B------:R-:W-:Y:S05]  /*06c0*/  @!P0 EXIT ;  /* 0x000000000000894d */ /* 0x000fea0003800000 */
[----:B------:R-:W-:Y:S02]  /*06d0*/  ISETP.GE.U32.AND P0, PT, R12, 0x8, PT ;  /* 0x000000080c00780c */ /* 0x000fe40003f06070 */
[----:B------:R-:W-:-:S04]  /*06e0*/  LOP3.LUT R6, R5, 0x7, RZ, 0xc0, !PT ;  /* 0x0000000705067812 */ /* 0x000fc800078ec0ff */
[----:B------:R-:W-:-:S07]  /*06f0*/  ISETP.NE.AND P1, PT, R6, RZ, PT ;  /* 0x000000ff0600720c */ /* 0x000fce0003f25270 */
[----:B------:R-:W-:Y:S06]  /*0700*/  @!P0 BRA `(.L_x_23) ;  /* 0x0000000000ac8947 */ /* 0x000fec0003800000 */
[----:B------:R-:W0:Y:S01]  /*0710*/  LDC.64 R8, c[0x0][0x388] ;  /* 0x0000e200ff087b82 */ /* 0x000e220000000a00 */
[----:B------:R-:W2:Y:S07]  /*0720*/  LDG.E R4, desc[UR6][R2.64] ;  /* 0x0000000602047981 */ /* 0x000eae000c1e1900 */
[----:B------:R-:W3:Y:S01]  /*0730*/  LDC.64 R12, c[0x0][0x390] ;  /* 0x0000e400ff0c7b82 */ /* 0x000ee20000000a00 */
[----:B------:R-:W-:Y:S01]  /*0740*/  IMAD.IADD R15, R0, 0x1, R7 ;  /* 0x00000001000f7824 */ /* 0x000fe200078e0207 */
[----:B------:R-:W4:Y:S01]  /*0750*/  LDCU.64 UR4, c[0x0][0x390] ;  /* 0x00007200ff0477ac */ /* 0x000f220008000a00 */
[----:B0-----:R-:W-:-:S05]  /*0760*/  IMAD.WIDE.U32 R8, R7, 0x4, R8 ;  /* 0x0000000407087825 */ /* 0x001fca00078e0008 */
[----:B-1----:R-:W2:Y:S01]  /*0770*/  LDG.E R11, desc[UR6][R8.64] ;  /* 0x00000006080b7981 */ /* 0x002ea2000c1e1900 */
[----:B---3--:R-:W-:-:S04]  /*0780*/  IMAD.WIDE.U32 R12, R15, 0x4, R12 ;  /* 0x000000040f0c7825 */ /* 0x008fc800078e000c */
[----:B--2---:R-:W-:-:S05]  /*0790*/  FMUL R15, R4, R11 ;  /* 0x0000000b040f7220 */ /* 0x004fca0000400000 */
[----:B------:R0:W-:Y:S04]  /*07a0*/  STG.E desc[UR6][R12.64], R15 ;  /* 0x0000000f0c007986 */ /* 0x0001e8000c101906 */
[----:B------:R-:W2:Y:S04]  /*07b0*/  LDG.E R4, desc[UR6][R2.64] ;  /* 0x0000000602047981 */ /* 0x000ea8000c1e1900 */
[----:B------:R-:W2:Y:S01]  /*07c0*/  LDG.E R17, desc[UR6][R8.64+0x4] ;  /* 0x0000040608117981 */ /* 0x000ea2000c1e1900 */
[----:B------:R-:W-:-:S04]  /*07d0*/  IADD3 R11, P0, PT, R0, R7, RZ ;  /* 0x00000007000b7210 */ /* 0x000fc80007f1e0ff */
[----:B------:R-:W-:Y:S02]  /*07e0*/  IADD3.X R14, PT, PT, RZ, RZ, RZ, P0, !PT ;  /* 0x000000ffff0e7210 */ /* 0x000fe400007fe4ff */
[----:B----4-:R-:W-:-:S04]  /*07f0*/  LEA R10, P0, R11, UR4, 0x2 ;  /* 0x000000040b0a7c11 */ /* 0x010fc8000f8010ff */
[----:B------:R-:W-:Y:S01]  /*0800*/  LEA.HI.X R11, R11, UR5, R14, 0x2, P0 ;  /* 0x000000050b0b7c11 */ /* 0x000fe200080f140e */
[----:B--2---:R-:W-:-:S05]  /*0810*/  FMUL R17, R4, R17 ;  /* 0x0000001104117220 */ /* 0x004fca0000400000 */
[----:B------:R1:W-:Y:S04]  /*0820*/  STG.E desc[UR6][R10.64+0x4], R17 ;  /* 0x000004110a007986 */ /* 0x0003e8000c101906 */
[----:B------:R-:W2:Y:S04]  /*0830*/  LDG.E R4, desc[UR6][R2.64] ;  /* 0x0000000602047981 */ /* 0x000ea8000c1e1900 */
[----:B0-----:R-:W2:Y:S02]  /*0840*/  LDG.E R13, desc[UR6][R8.64+0x8] ;  /* 0x00000806080d7981 */ /* 0x001ea4000c1e1900 */
        /* <DEDUP_REMOVED lines=11> */
[----:B-1----:R-:W4:Y:S02]  /*0900*/  LDG.E R17, desc[UR6][R8.64+0x14] ;  /* 0x0000140608117981 */ /* 0x002f24000c1e1900 */
[----:B----4-:R-:W-:-:S05]  /*0910*/  FMUL R17, R4, R17 ;  /* 0x0000001104117220 */ /* 0x010fca0000400000 */
[----:B------:R3:W-:Y:S04]  /*0920*/  STG.E desc[UR6][R10.64+0x14], R17 ;  /* 0x000014110a007986 */ /* 0x0007e8000c101906 */
[----:B------:R-:W4:Y:S04]  /*0930*/  LDG.E R4, desc[UR6][R2.64] ;  /* 0x0000000602047981 */ /* 0x000f28000c1e1900 */
[----:B0-----:R-:W4:Y:S02]  /*0940*/  LDG.E R13, desc[UR6][R8.64+0x18] ;  /* 0x00001806080d7981 */ /* 0x001f24000c1e1900 */
[----:B----4-:R-:W-:-:S05]  /*0950*/  FMUL R13, R4, R13 ;  /* 0x0000000d040d7220 */ /* 0x010fca0000400000 */
[----:B------:R3:W-:Y:S04]  /*0960*/  STG.E desc[UR6][R10.64+0x18], R13 ;  /* 0x0000180d0a007986 */ /* 0x0007e8000c101906 */
[----:B--2---:R-:W2:Y:S04]  /*0970*/  LDG.E R15, desc[UR6][R8.64+0x1c] ;  /* 0x00001c06080f7981 */ /* 0x004ea8000c1e1900 */
[----:B------:R-:W2:Y:S01]  /*0980*/  LDG.E R4, desc[UR6][R2.64] ;  /* 0x0000000602047981 */ /* 0x000ea2000c1e1900 */
[----:B------:R-:W-:Y:S01]  /*0990*/  IADD3 R7, PT, PT, R7, 0x8, RZ ;  /* 0x0000000807077810 */ /* 0x000fe20007ffe0ff */
[----:B--2---:R-:W-:-:S05]  /*09a0*/  FMUL R15, R4, R15 ;  /* 0x0000000f040f7220 */ /* 0x004fca0000400000 */
[----:B------:R3:W-:Y:S02]  /*09b0*/  STG.E desc[UR6][R10.64+0x1c], R15 ;  /* 0x00001c0f0a007986 */ /* 0x0007e4000c101906 */
.L_x_23:
[----:B------:R-:W-:Y:S05]  /*09c0*/  @!P1 EXIT ;  /* 0x000000000000994d */ /* 0x000fea0003800000 */
[----:B------:R-:W-:Y:S02]  /*09d0*/  ISETP.GE.U32.AND P0, PT, R6, 0x4, PT ;  /* 0x000000040600780c */ /* 0x000fe40003f06070 */
[----:B------:R-:W-:-:S04]  /*09e0*/  LOP3.LUT R5, R5, 0x3, RZ, 0xc0, !PT ;  /* 0x0000000305057812 */ /* 0x000fc800078ec0ff */
[----:B------:R-:W-:-:S07]  /*09f0*/  ISETP.NE.AND P1, PT, R5, RZ, PT ;  /* 0x000000ff0500720c */ /* 0x000fce0003f25270 */
[----:B------:R-:W-:Y:S06]  /*0a00*/  @!P0 BRA `(.L_x_24) ;  /* 0x00000000006c8947 */ /* 0x000fec0003800000 */
[----:B------:R-:W0:Y:S01]  /*0a10*/  LDC.64 R8, c[0x0][0x388] ;  /* 0x0000e200ff087b82 */ /* 0x000e220000000a00 */
[----:B------:R-:W2:Y:S07]  /*0a20*/  LDG.E R4, desc[UR6][R2.64] ;  /* 0x0000000602047981 */ /* 0x000eae000c1e1900 */
[----:B-1-3--:R-:W1:Y:S01]  /*0a30*/  LDC.64 R10, c[0x0][0x390] ;  /* 0x0000e400ff0a7b82 */ /* 0x00ae620000000a00 */
[----:B------:R-:W-:Y:S01]  /*0a40*/  IMAD.IADD R13, R0, 0x1, R7 ;  /* 0x00000001000d7824 */ /* 0x000fe200078e0207 */
[----:B------:R-:W3:Y:S01]  /*0a50*/  LDCU.64 UR4, c[0x0][0x390] ;  /* 0x00007200ff0477ac */ /* 0x000ee20008000a00 */
[----:B0-----:R-:W-:-:S05]  /*0a60*/  IMAD.WIDE.U32 R8, R7, 0x4, R8 ;  /* 0x0000000407087825 */ /* 0x001fca00078e0008 */
[----:B------:R-:W2:Y:S01]  /*0a70*/  LDG.E R15, desc[UR6][R8.64] ;  /* 0x00000006080f7981 */ /* 0x000ea2000c1e1900 */
[----:B-1----:R-:W-:-:S04]  /*0a80*/  IMAD.WIDE.U32 R12, R13, 0x4, R10 ;  /* 0x000000040d0c7825 */ /* 0x002fc800078e000a */
[----:B--2---:R-:W-:-:S05]  /*0a90*/  FMUL R15, R4, R15 ;  /* 0x0000000f040f7220 */ /* 0x004fca0000400000 */
[----:B------:R0:W-:Y:S04]  /*0aa0*/  STG.E desc[UR6][R12.64], R15 ;  /* 0x0000000f0c007986 */ /* 0x0001e8000c101906 */
[----:B------:R-:W2:Y:S04]  /*0ab0*/  LDG.E R4, desc[UR6][R2.64] ;  /* 0x0000000602047981 */ /* 0x000ea8000c1e1900 */
[----:B------:R-:W2:Y:S01]  /*0ac0*/  LDG.E R17, desc[UR6][R8.64+0x4] ;  /* 0x0000040608117981 */ /* 0x000ea2000c1e1900 */
[----:B------:R-:W-:-:S04]  /*0ad0*/  IADD3 R6, P0, PT, R0, R7, RZ ;  /* 0x0000000700067210 */ /* 0x000fc80007f1e0ff */
[----:B------:R-:W-:Y:S02]  /*0ae0*/  IADD3.X R11, PT, PT, RZ, RZ, RZ, P0, !PT ;  /* 0x000000ffff0b7210 */ /* 0x000fe400007fe4ff */
[----:B---3--:R-:W-:-:S04]  /*0af0*/  LEA R10, P0, R6, UR4, 0x2 ;  /* 0x00000004060a7c11 */ /* 0x008fc8000f8010ff */
[----:B------:R-:W-:Y:S01]  /*0b00*/  LEA.HI.X R11, R6, UR5, R11, 0x2, P0 ;  /* 0x00000005060b7c11 */ /* 0x000fe200080f140b */
[----:B--2---:R-:W-:-:S05]  /*0b10*/  FMUL R17, R4, R17 ;  /* 0x0000001104117220 */ /* 0x004fca0000400000 */
[----:B------:R2:W-:Y:S04]  /*0b20*/  STG.E desc[UR6][R10.64+0x4], R17 ;  /* 0x000004110a007986 */ /* 0x0005e8000c101906 */
[----:B------:R-:W3:Y:S04]  /*0b30*/  LDG.E R4, desc[UR6][R2.64] ;  /* 0x0000000602047981 */ /* 0x000ee8000c1e1900 */
[----:B0-----:R-:W3:Y:S02]  /*0b40*/  LDG.E R13, desc[UR6][R8.64+0x8] ;  /* 0x00000806080d7981 */ /* 0x001ee4000c1e1900 */
[----:B---3--:R-:W-:-:S05]  /*0b50*/  FMUL R13, R4, R13 ;  /* 0x0000000d040d7220 */ /* 0x008fca0000400000 */
[----:B------:R2:W-:Y:S04]  /*0b60*/  STG.E desc[UR6][R10.64+0x8], R13 ;  /* 0x0000080d0a007986 */ /* 0x0005e8000c101906 */
[----:B------:R-:W3:Y:S04]  /*0b70*/  LDG.E R15, desc[UR6][R8.64+0xc] ;  /* 0x00000c06080f7981 */ /* 0x000ee8000c1e1900 */
[----:B------:R-:W3:Y:S01]  /*0b80*/  LDG.E R4, desc[UR6][R2.64] ;  /* 0x0000000602047981 */ /* 0x000ee2000c1e1900 */
[----:B------:R-:W-:Y:S01]  /*0b90*/  IADD3 R7, PT, PT, R7, 0x4, RZ ;  /* 0x0000000407077810 */ /* 0x000fe20007ffe0ff */
[----:B---3--:R-:W-:-:S05]  /*0ba0*/  FMUL R15, R4, R15 ;  /* 0x0000000f040f7220 */ /* 0x008fca0000400000 */
[----:B------:R2:W-:Y:S02]  /*0bb0*/  STG.E desc[UR6][R10.64+0xc], R15 ;  /* 0x00000c0f0a007986 */ /* 0x0005e4000c101906 */
.L_x_24:
[----:B------:R-:W-:Y:S05]  /*0bc0*/  @!P1 EXIT ;  /* 0x000000000000994d */ /* 0x000fea0003800000 */
[----:B------:R-:W0:Y:S01]  /*0bd0*/  LDC.64 R8, c[0x0][0x390] ;  /* 0x0000e400ff087b82 */ /* 0x000e220000000a00 */
[----:B--23--:R-:W-:Y:S01]  /*0be0*/  IADD3 R13, PT, PT, R0, R7, RZ ;  /* 0x00000007000d7210 */ /* 0x00cfe20007ffe0ff */
[----:B------:R-:W-:-:S06]  /*0bf0*/  IMAD.MOV R0, RZ, RZ, -R5 ;  /* 0x000000ffff007224 */ /* 0x000fcc00078e0a05 */
[----:B-1----:R-:W1:Y:S01]  /*0c00*/  LDC.64 R10, c[0x0][0x388] ;  /* 0x0000e200ff0a7b82 */ /* 0x002e620000000a00 */
[----:B0-----:R-:W-:-:S04]  /*0c10*/  IMAD.WIDE.U32 R8, R13, 0x4, R8 ;  /* 0x000000040d087825 */ /* 0x001fc800078e0008 */
[----:B-1----:R-:W-:Y:S01]  /*0c20*/  IMAD.WIDE.U32 R6, R7, 0x4, R10 ;  /* 0x0000000407067825 */ /* 0x002fe200078e000a */
[----:B------:R-:W-:-:S03]  /*0c30*/  MOV R11, R9 ;  /* 0x00000009000b7202 */ /* 0x000fc60000000f00 */
[----:B------:R-:W-:Y:S01]  /*0c40*/  IMAD.MOV.U32 R10, RZ, RZ, R8 ;  /* 0x000000ffff0a7224 */ /* 0x000fe200078e0008 */
[----:B------:R-:W-:Y:S02]  /*0c50*/  MOV R8, R6 ;  /* 0x0000000600087202 */ /* 0x000fe40000000f00 */
[----:B------:R-:W-:-:S07]  /*0c60*/  MOV R9, R7 ;  /* 0x0000000700097202 */ /* 0x000fce0000000f00 */
.L_x_25:
[----:B0-----:R-:W-:Y:S01]  /*0c70*/  MOV R5, R9 ;  /* 0x0000000900057202 */ /* 0x001fe20000000f00 */
[----:B------:R-:W2:Y:S01]  /*0c80*/  LDG.E R6, desc[UR6][R2.64] ;  /* 0x0000000602067981 */ /* 0x000ea2000c1e1900 */
[----:B------:R-:W-:-:S05]  /*0c90*/  MOV R4, R8 ;  /* 0x0000000800047202 */ /* 0x000fca0000000f00 */
[----:B------:R0:W2:Y:S01]  /*0ca0*/  LDG.E R5, desc[UR6][R4.64] ;  /* 0x0000000604057981 */ /* 0x0000a2000c1e1900 */
[----:B------:R-:W-:Y:S02]  /*0cb0*/  IADD3 R0, PT, PT, R0, 0x1, RZ ;  /* 0x0000000100007810 */ /* 0x000fe40007ffe0ff */
[----:B------:R-:W-:Y:S02]  /*0cc0*/  IADD3 R8, P2, PT, R8, 0x4, RZ ;  /* 0x0000000408087810 */ /* 0x000fe40007f5e0ff */
[----:B------:R-:W-:Y:S02]  /*0cd0*/  ISETP.NE.AND P0, PT, R0, RZ, PT ;  /* 0x000000ff0000720c */ /* 0x000fe40003f05270 */
[----:B------:R-:W-:Y:S02]  /*0ce0*/  IADD3.X R9, PT, PT, RZ, R9, RZ, P2, !PT ;  /* 0x00000009ff097210 */ /* 0x000fe400017fe4ff */
[----:B0-----:R-:W-:Y:S02]  /*0cf0*/  MOV R4, R10 ;  /* 0x0000000a00047202 */ /* 0x001fe40000000f00 */
[----:B------:R-:W-:Y:S01]  /*0d00*/  IADD3 R10, P1, PT, R10, 0x4, RZ ;  /* 0x000000040a0a7810 */ /* 0x000fe20007f3e0ff */
[----:B--2---:R-:W-:Y:S01]  /*0d10*/  FMUL R7, R6, R5 ;  /* 0x0000000506077220 */ /* 0x004fe20000400000 */
[----:B------:R-:W-:-:S02]  /*0d20*/  IMAD.MOV.U32 R5, RZ, RZ, R11 ;  /* 0x000000ffff057224 */ /* 0x000fc400078e000b */
[----:B------:R-:W-:-:S03]  /*0d30*/  IADD3.X R11, PT, PT, RZ, R11, RZ, P1, !PT ;  /* 0x0000000bff0b7210 */ /* 0x000fc60000ffe4ff */
[----:B------:R0:W-:Y:S01]  /*0d40*/  STG.E desc[UR6][R4.64], R7 ;  /* 0x0000000704007986 */ /* 0x0001e2000c101906 */
[----:B------:R-:W-:Y:S05]  /*0d50*/  @P0 BRA `(.L_x_25) ;  /* 0xfffffffc00c40947 */ /* 0x000fea000383ffff */
[----:B------:R-:W-:Y:S05]  /*0d60*/  EXIT ;  /* 0x000000000000794d */ /* 0x000fea0003800000 */
.L_x_26:
        /* <DEDUP_REMOVED lines=9> */
.L_x_54:


//--------------------- .text._Z11matrix_prodPfS_S_iii --------------------------
	.section	.text._Z11matrix_prodPfS_S_iii,"ax",@progbits
	.align	128
        .global         _Z11matrix_prodPfS_S_iii
        .type           _Z11matrix_prodPfS_S_iii,@function
        .size           _Z11matrix_prodPfS_S_iii,(.L_x_55 - _Z11matrix_prodPfS_S_iii)
        .other          _Z11matrix_prodPfS_S_iii,@"STO_CUDA_ENTRY STV_DEFAULT"
_Z11matrix_prodPfS_S_iii:
.text._Z11matrix_prodPfS_S_iii:
        /* <DEDUP_REMOVED lines=11> */
[----:B------:R-:W-:-:S13]  /*00b0*/  ISETP.GE.OR P0, PT, R19, R2, P0 ;  /* 0x000000021300720c */ /* 0x000fda0000706670 */
[----:B------:R-:W-:Y:S05]  /*00c0*/  @P0 EXIT ;  /* 0x000000000000094d */ /* 0x000fea0003800000 */
[----:B------:R-:W0:Y:S01]  /*00d0*/  LDC R2, c[0x0][0x3a0] ;  /* 0x0000e800ff027b82 */ /* 0x000e220000000800 */
[----:B------:R-:W1:Y:S01]  /*00e0*/  LDCU.64 UR4, c[0x0][0x358] ;  /* 0x00006b00ff0477ac */ /* 0x000e620008000a00 */
[----:B------:R-:W-:Y:S01]  /*00f0*/  HFMA2 R24, -RZ, RZ, 0, 0 ;  /* 0x00000000ff187431 */ /* 0x000fe200000001ff */
[----:B0-----:R-:W-:-:S13]  /*0100*/  ISETP.GE.AND P0, PT, R2, 0x1, PT ;  /* 0x000000010200780c */ /* 0x001fda0003f06270 */
[----:B-1----:R-:W-:Y:S05]  /*0110*/  @!P0 BRA `(.L_x_27) ;  /* 0x0000000400e08947 */ /* 0x002fea0003800000 */
[C---:B------:R-:W-:Y:S01]  /*0120*/  ISETP.GE.U32.AND P1, PT, R2.reuse, 0x8, PT ;  /* 0x000000080200780c */ /* 0x040fe20003f26070 */
[----:B------:R-:W-:Y:S01]  /*0130*/  IMAD R20, R19, R2, RZ ;  /* 0x0000000213147224 */ /* 0x000fe200078e02ff */
[----:B------:R-:W-:Y:S02]  /*0140*/  LOP3.LUT R27, R2, 0x7, RZ, 0xc0, !PT ;  /* 0x00000007021b7812 */ /* 0x000fe400078ec0ff */
[----:B------:R-:W-:Y:S02]  /*0150*/  MOV R21, RZ ;  /* 0x000000ff00157202 */ /* 0x000fe40000000f00 */
[----:B------:R-:W-:Y:S02]  /*0160*/  ISETP.NE.AND P0, PT, R27, RZ, PT ;  /* 0x000000ff1b00720c */ /* 0x000fe40003f05270 */
[----:B------:R-:W-:-:S05]  /*0170*/  MOV R24, RZ ;  /* 0x000000ff00187202 */ /* 0x000fca0000000f00 */
[----:B------:R-:W-:Y:S06]  /*0180*/  @!P1 BRA `(.L_x_28) ;  /* 0x0000000000c49947 */ /* 0x000fec0003800000 */
[----:B------:R-:W0:Y:S01]  /*0190*/  LDC.64 R4, c[0x0][0x380] ;  /* 0x0000e000ff047b82 */ /* 0x000e220000000a00 */
[----:B------:R-:W-:Y:S02]  /*01a0*/  LOP3.LUT R21, R2, 0x7ffffff8, RZ, 0xc0, !PT ;  /* 0x7ffffff802157812 */ /* 0x000fe400078ec0ff */
[----:B------:R-:W-:Y:S02]  /*01b0*/  MOV R24, RZ ;  /* 0x000000ff00187202 */ /* 0x000fe40000000f00 */
[----:B------:R-:W-:Y:S02]  /*01c0*/  MOV R18, R0 ;  /* 0x0000000000127202 */ /* 0x000fe40000000f00 */
[----:B------:R-:W-:Y:S01]  /*01d0*/  IADD3 R22, PT, PT, -R21, RZ, RZ ;  /* 0x000000ff15167210 */ /* 0x000fe20007ffe1ff */
[----:B0-----:R-:W-:-:S03]  /*01e0*/  IMAD.WIDE.U32 R4, R20, 0x4, R4 ;  /* 0x0000000414047825 */ /* 0x001fc600078e0004 */
[----:B------:R-:W-:-:S04]  /*01f0*/  IADD3 R6, P1, PT, R4, 0x10, RZ ;  /* 0x0000001004067810 */ /* 0x000fc80007f3e0ff */
[----:B------:R-:W-:-:S09]  /*0200*/  IADD3.X R7, PT, PT, RZ, R5, RZ, P1, !PT ;  /* 0x00000005ff077210 */ /* 0x000fd20000ffe4ff */
.L_x_29:
[----:B------:R-:W0:Y:S01]  /*0210*/  LDC.64 R16, c[0x0][0x388] ;  /* 0x0000e200ff107b82 */ /* 0x000e220000000a00 */
[----:B------:R-:W-:Y:S02]  /*0220*/  MOV R4, R6 ;  /* 0x0000000600047202 */ /* 0x000fe40000000f00 */
[----:B------:R-:W-:-:S05]  /*0230*/  MOV R5, R7 ;  /* 0x0000000700057202 */ /* 0x000fca0000000f00 */
[----:B------:R-:W2:Y:S04]  /*0240*/  LDG.E R25, desc[UR4][R4.64+-0x10] ;  /* 0xfffff00404197981 */ /* 0x000ea8000c1e1900 */
[----:B------:R-:W3:Y:S04]  /*0250*/  LDG.E R23, desc[UR4][R4.64+-0xc] ;  /* 0xfffff40404177981 */ /* 0x000ee8000c1e1900 */
[----:B------:R-:W4:Y:S04]  /*0260*/  LDG.E R29, desc[UR4][R4.64+-0x8] ;  /* 0xfffff804041d7981 */ /* 0x000f28000c1e1900 */
[----:B------:R-:W5:Y:S01]  /*0270*/  LDG.E R28, desc[UR4][R4.64+-0x4] ;  /* 0xfffffc04041c7981 */ /* 0x000f62000c1e1900 */
[----:B0-----:R-:W-:-:S05]  /*0280*/  IMAD.WIDE R16, R18, 0x4, R16 ;  /* 0x0000000412107825 */ /* 0x001fca00078e0210 */
[----:B------:R0:W2:Y:S01]  /*0290*/  LDG.E R26, desc[UR4][R16.64] ;  /* 0x00000004101a7981 */ /* 0x0000a2000c1e1900 */
[----:B------:R-:W-:-:S04]  /*02a0*/  IMAD.WIDE R14, R3, 0x4, R16 ;  /* 0x00000004030e7825 */ /* 0x000fc800078e0210 */
[C---:B------:R-:W-:Y:S02]  /*02b0*/  IMAD.WIDE R6, R3.reuse, 0x4, R14 ;  /* 0x0000000403067825 */ /* 0x040fe400078e020e */
[----:B------:R-:W3:Y:S02]  /*02c0*/  LDG.E R14, desc[UR4][R14.64] ;  /* 0x000000040e0e7981 */ /* 0x000ee4000c1e1900 */
[C---:B------:R-:W-:Y:S02]  /*02d0*/  IMAD.WIDE R10, R3.reuse, 0x4, R6 ;  /* 0x00000004030a7825 */ /* 0x040fe400078e0206 */
[----:B------:R-:W4:Y:S02]  /*02e0*/  LDG.E R6, desc[UR4][R6.64] ;  /* 0x0000000406067981 */ /* 0x000f24000c1e1900 */
[C---:B------:R-:W-:Y:S02]  /*02f0*/  IMAD.WIDE R8, R3.reuse, 0x4, R10 ;  /* 0x0000000403087825 */ /* 0x040fe400078e020a */
[----:B------:R-:W5:Y:S02]  /*0300*/  LDG.E R10, desc[UR4][R10.64] ;  /* 0x000000040a0a7981 */ /* 0x000f64000c1e1900 */
[----:B------:R-:W-:-:S02]  /*0310*/  IMAD.WIDE R12, R3, 0x4, R8 ;  /* 0x00000004030c7825 */ /* 0x000fc400078e0208 */
[----:B------:R-:W5:Y:S04]  /*0320*/  LDG.E R7, desc[UR4][R4.64] ;  /* 0x0000000404077981 */ /* 0x000f68000c1e1900 */
[----:B------:R-:W5:Y:S01]  /*0330*/  LDG.E R8, desc[UR4][R8.64] ;  /* 0x0000000408087981 */ /* 0x000f62000c1e1900 */
[----:B0-----:R-:W-:-:S03]  /*0340*/  IMAD.WIDE R16, R3, 0x4, R12 ;  /* 0x0000000403107825 */ /* 0x001fc600078e020c */
[----:B------:R-:W5:Y:S04]  /*0350*/  LDG.E R12, desc[UR4][R12.64] ;  /* 0x000000040c0c7981 */ /* 0x000f68000c1e1900 */
[----:B------:R-:W5:Y:S04]  /*0360*/  LDG.E R15, desc[UR4][R16.64] ;  /* 0x00000004100f7981 */ /* 0x000f68000c1e1900 */
[----:B------:R-:W5:Y:S04]  /*0370*/  LDG.E R9, desc[UR4][R4.64+0x4] ;  /* 0x0000040404097981 */ /* 0x000f68000c1e1900 */
[----:B------:R-:W5:Y:S01]  /*0380*/  LDG.E R11, desc[UR4][R4.64+0xc] ;  /* 0x00000c04040b7981 */ /* 0x000f62000c1e1900 */
[----:B--2---:R-:W-:Y:S01]  /*0390*/  FFMA R26, R25, R26, R24 ;  /* 0x0000001a191a7223 */ /* 0x004fe20000000018 */
[----:B------:R-:W-:-:S02]  /*03a0*/  IMAD.WIDE R24, R3, 0x4, R16 ;  /* 0x0000000403187825 */ /* 0x000fc400078e0210 */
[----:B------:R-:W2:Y:S04]  /*03b0*/  LDG.E R16, desc[UR4][R4.64+0x8] ;  /* 0x0000080404107981 */ /* 0x000ea8000c1e1900 */
[----:B------:R-:W2:Y:S01]  /*03c0*/  LDG.E R24, desc[UR4][R24.64] ;  /* 0x0000000418187981 */ /* 0x000ea2000c1e1900 */
[----:B---3--:R-:W-:Y:S01]  /*03d0*/  FFMA R14, R23, R14, R26 ;  /* 0x0000000e170e7223 */ /* 0x008fe2000000001a */
[----:B------:R-:W-:-:S03]  /*03e0*/  IADD3 R22, PT, PT, R22, 0x8, RZ ;  /* 0x0000000816167810 */ /* 0x000fc60007ffe0ff */
[----:B----4-:R-:W-:Y:S01]  /*03f0*/  FFMA R29, R29, R6, R14 ;  /* 0x000000061d1d7223 */ /* 0x010fe2000000000e */
[----:B------:R-:W-:-:S03]  /*0400*/  ISETP.NE.AND P1, PT, R22, RZ, PT ;  /* 0x000000ff1600720c */ /* 0x000fc60003f25270 */
[----:B-----5:R-:W-:Y:S01]  /*0410*/  FFMA R10, R28, R10, R29 ;  /* 0x0000000a1c0a7223 */ /* 0x020fe2000000001d */
[----:B------:R-:W-:-:S03]  /*0420*/  IADD3 R6, P2, PT, R4, 0x20, RZ ;  /* 0x0000002004067810 */ /* 0x000fc60007f5e0ff */
[----:B------:R-:W-:Y:S01]  /*0430*/  FFMA R8, R7, R8, R10 ;  /* 0x0000000807087223 */ /* 0x000fe2000000000a */
[----:B------:R-:W-:Y:S02]  /*0440*/  IADD3.X R7, PT, PT, RZ, R5, RZ, P2, !PT ;  /* 0x00000005ff077210 */ /* 0x000fe400017fe4ff */
[----:B------:R-:W-:Y:S01]  /*0450*/  LEA R18, R3, R18, 0x3 ;  /* 0x0000001203127211 */ /* 0x000fe200078e18ff */
[----:B------:R-:W-:-:S04]  /*0460*/  FFMA R9, R9, R12, R8 ;  /* 0x0000000c09097223 */ /* 0x000fc80000000008 */
[----:B--2---:R-:W-:-:S04]  /*0470*/  FFMA R16, R16, R15, R9 ;  /* 0x0000000f10107223 */ /* 0x004fc80000000009 */
[----:B------:R-:W-:Y:S01]  /*0480*/  FFMA R24, R11, R24, R16 ;  /* 0x000000180b187223 */ /* 0x000fe20000000010 */
[----:B------:R-:W-:Y:S06]  /*0490*/  @P1 BRA `(.L_x_29) ;  /* 0xfffffffc005c1947 */ /* 0x000fec000383ffff */
.L_x_28:
[----:B------:R-:W-:Y:S05]  /*04a0*/  @!P0 BRA `(.L_x_27) ;  /* 0x0000000000fc8947 */ /* 0x000fea0003800000 */
[----:B------:R-:W-:Y:S02]  /*04b0*/  ISETP.GE.U32.AND P1, PT, R27, 0x4, PT ;  /* 0x000000041b00780c */ /* 0x000fe40003f26070 */
[----:B------:R-:W-:-:S04]  /*04c0*/  LOP3.LUT R16, R2, 0x3, RZ, 0xc0, !PT ;  /* 0x0000000302107812 */ /* 0x000fc800078ec0ff */
[----:B------:R-:W-:-:S07]  /*04d0*/  ISETP.NE.AND P0, PT, R16, RZ, PT ;  /* 0x000000ff1000720c */ /* 0x000fce0003f05270 */
[----:B------:R-:W-:Y:S06]  /*04e0*/  @!P1 BRA `(.L_x_30) ;  /* 0x00000000006c9947 */ /* 0x000fec0003800000 */
[----:B------:R-:W0:Y:S01]  /*04f0*/  LDC.64 R6, c[0x0][0x388] ;  /* 0x0000e200ff067b82 */ /* 0x000e220000000a00 */
[----:B------:R-:W1:Y:S01]  /*0500*/  LDCU.64 UR6, c[0x0][0x380] ;  /* 0x00007000ff0677ac */ /* 0x000e620008000a00 */
[----:B------:R-:W-:Y:S01]  /*0510*/  IMAD R9, R21, R3, R0 ;  /* 0x0000000315097224 */ /* 0x000fe200078e0200 */
[CC--:B------:R-:W-:Y:S02]  /*0520*/  IADD3 R5, PT, PT, R20.reuse, R21.reuse, RZ ;  /* 0x0000001514057210 */ /* 0x0c0fe40007ffe0ff */
[----:B------:R-:W-:-:S03]  /*0530*/  IADD3 R10, P1, PT, R20, R21, RZ ;  /* 0x00000015140a7210 */ /* 0x000fc60007f3e0ff */
[----:B------:R-:W2:Y:S01]  /*0540*/  LDC.64 R14, c[0x0][0x380] ;  /* 0x0000e000ff0e7b82 */ /* 0x000ea20000000a00 */
[----:B0-----:R-:W-:-:S04]  /*0550*/  IMAD.WIDE R6, R9, 0x4, R6 ;  /* 0x0000000409067825 */ /* 0x001fc800078e0206 */
[----:B------:R-:W-:Y:S02]  /*0560*/  IMAD.WIDE R8, R3, 0x4, R6 ;  /* 0x0000000403087825 */ /* 0x000fe400078e0206 */
[----:B------:R-:W3:Y:S02]  /*0570*/  LDG.E R6, desc[UR4][R6.64] ;  /* 0x0000000406067981 */ /* 0x000ee4000c1e1900 */
[----:B--2---:R-:W-:Y:S01]  /*0580*/  IMAD.WIDE.U32 R14, R5, 0x4, R14 ;  /* 0x00000004050e7825 */ /* 0x004fe200078e000e */
[----:B------:R-:W-:Y:S02]  /*0590*/  IADD3.X R5, PT, PT, RZ, RZ, RZ, P1, !PT ;  /* 0x000000ffff057210 */ /* 0x000fe40000ffe4ff */
[----:B-1----:R-:W-:-:S03]  /*05a0*/  LEA R4, P1, R10, UR6, 0x2 ;  /* 0x000000060a047c11 */ /* 0x002fc6000f8210ff */
[----:B------:R-:W3:Y:S01]  /*05b0*/  LDG.E R15, desc[UR4][R14.64] ;  /* 0x000000040e0f7981 */ /* 0x000ee2000c1e1900 */
[----:B------:R-:W-:Y:S01]  /*05c0*/  LEA.HI.X R5, R10, UR7, R5, 0x2, P1 ;  /* 0x000000070a057c11 */ /* 0x000fe200088f1405 */
[C---:B------:R-:W-:Y:S02]  /*05d0*/  IMAD.WIDE R10, R3.reuse, 0x4, R8 ;  /* 0x00000004030a7825 */ /* 0x040fe400078e0208 */
[----:B------:R-:W2:Y:S04]  /*05e0*/  LDG.E R8, desc[UR4][R8.64] ;  /* 0x0000000408087981 */ /* 0x000ea8000c1e1900 */
[----:B------:R-:W2:Y:S01]  /*05f0*/  LDG.E R17, desc[UR4][R4.64+0x4] ;  /* 0x0000040404117981 */ /* 0x000ea2000c1e1900 */
[----:B------:R-:W-:-:S03]  /*0600*/  IMAD.WIDE R12, R3, 0x4, R10 ;  /* 0x00000004030c7825 */ /* 0x000fc600078e020a */
[----:B------:R-:W4:Y:S04]  /*0610*/  LDG.E R22, desc[UR4][R10.64] ;  /* 0x000000040a167981 */ /* 0x000f28000c1e1900 */
[----:B------:R-:W4:Y:S04]  /*0620*/  LDG.E R18, desc[UR4][R4.64+0x8] ;  /* 0x0000080404127981 */ /* 0x000f28000c1e1900 */
[----:B------:R-:W5:Y:S04]  /*0630*/  LDG.E R26, desc[UR4][R4.64+0xc] ;  /* 0x00000c04041a7981 */ /* 0x000f68000c1e1900 */
[----:B------:R-:W5:Y:S01]  /*0640*/  LDG.E R12, desc[UR4][R12.64] ;  /* 0x000000040c0c7981 */ /* 0x000f62000c1e1900 */
[----:B------:R-:W-:Y:S01]  /*0650*/  IADD3 R21, PT, PT, R21, 0x4, RZ ;  /* 0x0000000415157810 */ /* 0x000fe20007ffe0ff */
[----:B---3--:R-:W-:-:S04]  /*0660*/  FFMA R24, R15, R6, R24 ;  /* 0x000000060f187223 */ /* 0x008fc80000000018 */
[----:B--2---:R-:W-:-:S04]  /*0670*/  FFMA R17, R17, R8, R24 ;  /* 0x0000000811117223 */ /* 0x004fc80000000018 */
[----:B----4-:R-:W-:-:S04]  /*0680*/  FFMA R17, R18, R22, R17 ;  /* 0x0000001612117223 */ /* 0x010fc80000000011 */
[----:B-----5:R-:W-:-:S07]  /*0690*/  FFMA R24, R26, R12, R17 ;  /* 0x0000000c1a187223 */ /* 0x020fce0000000011 */
.L_x_30:
[----:B------:R-:W-:Y:S05]  /*06a0*/  @!P0 BRA `(.L_x_27) ;  /* 0x00000000007c8947 */ /* 0x000fea0003800000 */
[----:B------:R-:W-:Y:S01]  /*06b0*/  ISETP.NE.AND P1, PT, R16, 0x1, PT ;  /* 0x000000011000780c */ /* 0x000fe20003f25270 */
[----:B------:R-:W0:Y:S01]  /*06c0*/  LDC.64 R12, c[0x0][0x380] ;  /* 0x0000e000ff0c7b82 */ /* 0x000e220000000a00 */
[----:B------:R-:W-:-:S04]  /*06d0*/  LOP3.LUT R2, R2, 0x1, RZ, 0xc0, !PT ;  /* 0x0000000102027812 */ /* 0x000fc800078ec0ff */
[----:B------:R-:W-:-:S03]  /*06e0*/  ISETP.NE.U32.AND P0, PT, R2, 0x1, PT ;  /* 0x000000010200780c */ /* 0x000fc60003f05070 */
[----:B------:R-:W1:Y:S04]  /*06f0*/  LDC.64 R10, c[0x0][0x388] ;  /* 0x0000e200ff0a7b82 */ /* 0x000e680000000a00 */
[CC--:B------:R-:W-:Y:S02]  /*0700*/  @P1 IADD3 R15, PT, PT, R20.reuse, R21.reuse, RZ ;  /* 0x00000015140f1210 */ /* 0x0c0fe40007ffe0ff */
[----:B------:R-:W-:Y:S02]  /*0710*/  @P1 IADD3 R2, P2, PT, R20, R21, RZ ;  /* 0x0000001514021210 */ /* 0x000fe40007f5e0ff */
[----:B------:R-:W2:Y:S02]  /*0720*/  @P1 LDC.64 R4, c[0x0][0x380] ;  /* 0x0000e000ff041b82 */ /* 0x000ea40000000a00 */
[----:B------:R-:W-:-:S06]  /*0730*/  @P1 IADD3.X R14, PT, PT, RZ, RZ, RZ, P2, !PT ;  /* 0x000000ffff0e1210 */ /* 0x000fcc00017fe4ff */
[----:B------:R-:W3:Y:S01]  /*0740*/  LDC.64 R6, c[0x0][0x380] ;  /* 0x0000e000ff067b82 */ /* 0x000ee20000000a00 */
[----:B0-----:R-:W-:-:S04]  /*0750*/  @P1 IMAD.WIDE.U32 R12, R15, 0x4, R12 ;  /* 0x000000040f0c1825 */ /* 0x001fc800078e000c */
[C---:B------:R-:W-:Y:S01]  /*0760*/  @P1 IMAD R15, R21.reuse, R3, R0 ;  /* 0x00000003150f1224 */ /* 0x040fe200078e0200 */
[----:B------:R-:W-:Y:S01]  /*0770*/  @P1 IADD3 R21, PT, PT, R21, 0x2, RZ ;  /* 0x0000000215151810 */ /* 0x000fe20007ffe0ff */
[----:B------:R-:W4:Y:S01]  /*0780*/  @P1 LDG.E R13, desc[UR4][R12.64] ;  /* 0x000000040c0d1981 */ /* 0x000f22000c1e1900 */
[----:B------:R-:W0:Y:S01]  /*0790*/  LDC.64 R8, c[0x0][0x388] ;  /* 0x0000e200ff087b82 */ /* 0x000e220000000a00 */
[----:B-1----:R-:W-:Y:S01]  /*07a0*/  @P1 IMAD.WIDE R10, R15, 0x4, R10 ;  /* 0x000000040f0a1825 */ /* 0x002fe200078e020a */
[----:B------:R-:W-:Y:S02]  /*07b0*/  @!P0 IADD3 R17, PT, PT, R20, R21, RZ ;  /* 0x0000001514118210 */ /* 0x000fe40007ffe0ff */
[----:B--2---:R-:W-:Y:S01]  /*07c0*/  @P1 LEA R4, P2, R2, R4, 0x2 ;  /* 0x0000000402041211 */ /* 0x004fe200078410ff */
[----:B------:R-:W-:-:S03]  /*07d0*/  @!P0 IMAD R21, R21, R3, R0 ;  /* 0x0000000315158224 */ /* 0x000fc600078e0200 */
[----:B------:R-:W-:Y:S01]  /*07e0*/  @P1 LEA.HI.X R5, R2, R5, R14, 0x2, P2 ;  /* 0x0000000502051211 */ /* 0x000fe200010f140e */
[----:B------:R-:W-:Y:S01]  /*07f0*/  @P1 IMAD.WIDE R14, R3, 0x4, R10 ;  /* 0x00000004030e1825 */ /* 0x000fe200078e020a */
[----:B------:R-:W4:Y:S03]  /*0800*/  @P1 LDG.E R2, desc[UR4][R10.64] ;  /* 0x000000040a021981 */ /* 0x000f26000c1e1900 */
[----:B---3--:R-:W-:Y:S01]  /*0810*/  @!P0 IMAD.WIDE.U32 R6, R17, 0x4, R6 ;  /* 0x0000000411068825 */ /* 0x008fe200078e0006 */
[----:B------:R-:W2:Y:S04]  /*0820*/  @P1 LDG.E R5, desc[UR4][R4.64+0x4] ;  /* 0x0000040404051981 */ /* 0x000ea8000c1e1900 */
[----:B------:R-:W2:Y:S01]  /*0830*/  @P1 LDG.E R14, desc[UR4][R14.64] ;  /* 0x000000040e0e1981 */ /* 0x000ea2000c1e1900 */
[----:B0-----:R-:W-:-:S03]  /*0840*/  @!P0 IMAD.WIDE R8, R21, 0x4, R8 ;  /* 0x0000000415088825 */ /* 0x001fc600078e0208 */
[----:B------:R-:W3:Y:S04]  /*0850*/  @!P0 LDG.E R7, desc[UR4][R6.64] ;  /* 0x0000000406078981 */ /* 0x000ee8000c1e1900 */
[----:B------:R-:W3:Y:S01]  /*0860*/  @!P0 LDG.E R8, desc[UR4][R8.64] ;  /* 0x0000000408088981 */ /* 0x000ee2000c1e1900 */
[----:B----4-:R-:W-:-:S04]  /*0870*/  @P1 FFMA R2, R13, R2, R24 ;  /* 0x000000020d021223 */ /* 0x010fc80000000018 */
[----:B--2---:R-:W-:-:S04]  /*0880*/  @P1 FFMA R24, R5, R14, R2 ;  /* 0x0000000e05181223 */ /* 0x004fc80000000002 */
[----:B---3--:R-:W-:-:S07]  /*0890*/  @!P0 FFMA R24, R7, R8, R24 ;  /* 0x0000000807188223 */ /* 0x008fce0000000018 */
.L_x_27:
[----:B------:R-:W0:Y:S01]  /*08a0*/  LDC.64 R4, c[0x0][0x390] ;  /* 0x0000e400ff047b82 */ /* 0x000e220000000a00 */
[----:B------:R-:W-:-:S04]  /*08b0*/  IMAD R3, R19, R3, R0 ;  /* 0x0000000313037224 */ /* 0x000fc800078e0200 */
[----:B0-----:R-:W-:-:S05]  /*08c0*/  IMAD.WIDE R2, R3, 0x4, R4 ;  /* 0x0000000403027825 */ /* 0x001fca00078e0204 */
[----:B------:R-:W-:Y:S01]  /*08d0*/  STG.E desc[UR4][R2.64], R24 ;  /* 0x0000001802007986 */ /* 0x000fe2000c101904 */
[----:B------:R-:W-:Y:S05]  /*08e0*/  EXIT ;  /* 0x000000000000794d */ /* 0x000fea0003800000 */
.L_x_31:
        /* <DEDUP_REMOVED lines=9> */
.L_x_55:


//--------------------- .text._Z14diff_matr_vectPfS_S_ii --------------------------
	.section	.text._Z14diff_matr_vectPfS_S_ii,"ax",@progbits
	.align	128
        .global         _Z14diff_matr_vectPfS_S_ii
        .type           _Z14diff_matr_vectPfS_S_ii,@function
        .size           _Z14diff_matr_vectPfS_S_ii,(.L_x_56 - _Z14diff_matr_vectPfS_S_ii)
        .other          _Z14diff_matr_vectPfS_S_ii,@"STO_CUDA_ENTRY STV_DEFAULT"
_Z14diff_matr_vectPfS_S_ii:
.text._Z14diff_matr_vectPfS_S_ii:
[----:B------:R-:W-:Y:S01]  /*0000*/  LDC R1, c[0x0][0x37c] ;  /* 0x0000df00ff017b82 */ /* 0x000fe20000000800 */
[----:B------:R-:W0:Y:S07]  /*0010*/  S2R R0, SR_CTAID.X ;  /* 0x0000000000007919 */ /* 0x000e2e0000002500 */
[----:B------:R-:W1:Y:S01]  /*0020*/  LDC.64 R2, c[0x0][0x398] ;  /* 0x0000e600ff027b82 */ /* 0x000e620000000a00 */
[----:B------:R-:W0:Y:S01]  /*0030*/  LDCU UR4, c[0x0][0x360] ;  /* 0x00006c00ff0477ac */ /* 0x000e220008000800 */
[----:B------:R-:W0:Y:S02]  /*0040*/  S2R R5, SR_TID.X ;  /* 0x0000000000057919 */ /* 0x000e240000002100 */
[----:B0-----:R-:W-:-:S02]  /*0050*/  IMAD R0, R0, UR4, R5 ;  /* 0x0000000400007c24 */ /* 0x001fc4000f8e0205 */
[----:B-1----:R-:W-:-:S05]  /*0060*/  IMAD R5, R3, R2, RZ ;  /* 0x0000000203057224 */ /* 0x002fca00078e02ff */
[----:B------:R-:W-:-:S13]  /*0070*/  ISETP.GE.AND P0, PT, R0, R5, PT ;  /* 0x000000050000720c */ /* 0x000fda0003f06270 */
[----:B------:R-:W-:Y:S05]  /*0080*/  @P0 EXIT ;  /* 0x000000000000094d */ /* 0x000fea0003800000 */
[----:B------:R-:W-:Y:S01]  /*0090*/  IABS R9, R3 ;  /* 0x0000000300097213 */ /* 0x000fe20000000000 */
[----:B------:R-:W0:Y:S01]  /*00a0*/  LDCU.64 UR4, c[0x0][0x358] ;  /* 0x00006b00ff0477ac */ /* 0x000e220008000a00 */
[----:B------:R-:W-:Y:S02]  /*00b0*/  ISETP.GE.AND P2, PT, R0, RZ, PT ;  /* 0x000000ff0000720c */ /* 0x000fe40003f46270 */
[----:B------:R-:W1:Y:S08]  /*00c0*/  I2F.RP R2, R9 ;  /* 0x0000000900027306 */ /* 0x000e700000209400 */
[----:B-1----:R-:W1:Y:S02]  /*00d0*/  MUFU.RCP R2, R2 ;  /* 0x0000000200027308 */ /* 0x002e640000001000 */
[----:B-1----:R-:W-:-:S06]  /*00e0*/  IADD3 R4, PT, PT, R2, 0xffffffe, RZ ;  /* 0x0ffffffe02047810 */ /* 0x002fcc0007ffe0ff */
[----:B------:R1:W2:Y:S02]  /*00f0*/  F2I.FTZ.U32.TRUNC.NTZ R5, R4 ;  /* 0x0000000400057305 */ /* 0x0002a4000021f000 */
[----:B-1----:R-:W-:Y:S02]  /*0100*/  HFMA2 R4, -RZ, RZ, 0, 0 ;  /* 0x00000000ff047431 */ /* 0x002fe400000001ff */
[----:B--2---:R-:W-:-:S04]  /*0110*/  IMAD.MOV R6, RZ, RZ, -R5 ;  /* 0x000000ffff067224 */ /* 0x004fc800078e0a05 */
[----:B------:R-:W-:Y:S01]  /*0120*/  IMAD R7, R6, R9, RZ ;  /* 0x0000000906077224 */ /* 0x000fe200078e02ff */
[----:B------:R-:W-:-:S03]  /*0130*/  IABS R6, R0 ;  /* 0x0000000000067213 */ /* 0x000fc60000000000 */
[----:B------:R-:W-:-:S06]  /*0140*/  IMAD.HI.U32 R5, R5, R7, R4 ;  /* 0x0000000705057227 */ /* 0x000fcc00078e0004 */
[----:B------:R-:W-:-:S04]  /*0150*/  IMAD.HI.U32 R5, R5, R6, RZ ;  /* 0x0000000605057227 */ /* 0x000fc800078e00ff */
[----:B------:R-:W-:-:S04]  /*0160*/  IMAD.MOV R5, RZ, RZ, -R5 ;  /* 0x000000ffff057224 */ /* 0x000fc800078e0a05 */
[C---:B------:R-:W-:Y:S02]  /*0170*/  IMAD R2, R9.reuse, R5, R6 ;  /* 0x0000000509027224 */ /* 0x040fe400078e0206 */
[----:B------:R-:W1:Y:S03]  /*0180*/  LDC.64 R4, c[0x0][0x380] ;  /* 0x0000e000ff047b82 */ /* 0x000e660000000a00 */
[----:B------:R-:W-:-:S05]  /*0190*/  ISETP.GT.U32.AND P0, PT, R9, R2, PT ;  /* 0x000000020900720c */ /* 0x000fca0003f04070 */
[----:B------:R-:W2:Y:S08]  /*01a0*/  LDC.64 R6, c[0x0][0x388] ;  /* 0x0000e200ff067b82 */ /* 0x000eb00000000a00 */
[----:B------:R-:W-:Y:S02]  /*01b0*/  @!P0 IADD3 R2, PT, PT, R2, -R9, RZ ;  /* 0x8000000902028210 */ /* 0x000fe40007ffe0ff */
[----:B------:R-:W-:-:S02]  /*01c0*/  ISETP.NE.AND P0, PT, R3, RZ, PT ;  /* 0x000000ff0300720c */ /* 0x000fc40003f05270 */
[----:B------:R-:W-:-:S13]  /*01d0*/  ISETP.GT.U32.AND P1, PT, R9, R2, PT ;  /* 0x000000020900720c */ /* 0x000fda0003f24070 */
[----:B------:R-:W-:-:S05]  /*01e0*/  @!P1 IMAD.IADD R2, R2, 0x1, -R9 ;  /* 0x0000000102029824 */ /* 0x000fca00078e0a09 */
[----:B------:R-:W-:-:S04]  /*01f0*/  MOV R9, R2 ;  /* 0x0000000200097202 */ /* 0x000fc80000000f00 */
[----:B------:R-:W-:Y:S02]  /*0200*/  @!P2 IADD3 R9, PT, PT, -R9, RZ, RZ ;  /* 0x000000ff0909a210 */ /* 0x000fe40007ffe1ff */
[----:B------:R-:W-:Y:S01]  /*0210*/  @!P0 LOP3.LUT R9, RZ, R3, RZ, 0x33, !PT ;  /* 0x00000003ff098212 */ /* 0x000fe200078e33ff */
[----:B-1----:R-:W-:-:S04]  /*0220*/  IMAD.WIDE R2, R0, 0x4, R4 ;  /* 0x0000000400027825 */ /* 0x002fc800078e0204 */
[----:B--2---:R-:W-:Y:S02]  /*0230*/  IMAD.WIDE R4, R9, 0x4, R6 ;  /* 0x0000000409047825 */ /* 0x004fe400078e0206 */
[----:B0-----:R-:W2:Y:S01]  /*0240*/  LDG.E R2, desc[UR4][R2.64] ;  /* 0x0000000402027981 */ /* 0x001ea2000c1e1900 */
[----:B------:R-:W0:Y:S03]  /*0250*/  LDC.64 R6, c[0x0][0x390] ;  /* 0x0000e400ff067b82 */ /* 0x000e260000000a00 */
[----:B------:R-:W2:Y:S01]  /*0260*/  LDG.E R5, desc[UR4][R4.64] ;  /* 0x0000000404057981 */ /* 0x000ea2000c1e1900 */
[----:B0-----:R-:W-:-:S04]  /*0270*/  IMAD.WIDE R6, R0, 0x4, R6 ;  /* 0x0000000400067825 */ /* 0x001fc800078e0206 */
[----:B--2---:R-:W-:-:S05]  /*0280*/  FADD R9, R2, -R5 ;  /* 0x8000000502097221 */ /* 0x004fca0000000000 */
[----:B------:R-:W-:Y:S01]  /*0290*/  STG.E desc[UR4][R6.64], R9 ;  /* 0x0000000906007986 */ /* 0x000fe2000c101904 */
[----:B------:R-:W-:Y:S05]  /*02a0*/  EXIT ;  /* 0x000000000000794d */ /* 0x000fea0003800000 */
.L_x_32:
        /* <DEDUP_REMOVED lines=13> */
.L_x_56:


//--------------------- .text._Z9diff_vectPfS_S_ii --------------------------
	.section	.text._Z9diff_vectPfS_S_ii,"ax",@progbits
	.align	128
        .global         _Z9diff_vectPfS_S_ii
        .type           _Z9diff_vectPfS_S_ii,@function
        .size           _Z9diff_vectPfS_S_ii,(.L_x_57 - _Z9diff_vectPfS_S_ii)
        .other          _Z9diff_vectPfS_S_ii,@"STO_CUDA_ENTRY STV_DEFAULT"
_Z9diff_vectPfS_S_ii:
.text._Z9diff_vectPfS_S_ii:
[----:B------:R-:W-:Y:S01]  /*0000*/  LDC R1, c[0x0][0x37c] ;  /* 0x0000df00ff017b82 */ /* 0x000fe20000000800 */
[----:B------:R-:W0:Y:S01]  /*0010*/  S2R R9, SR_CTAID.X ;  /* 0x0000000000097919 */ /* 0x000e220000002500 */
[----:B------:R-:W0:Y:S01]  /*0020*/  LDCU UR4, c[0x0][0x360] ;  /* 0x00006c00ff0477ac */ /* 0x000e220008000800 */
[----:B------:R-:W0:Y:S01]  /*0030*/  S2R R0, SR_TID.X ;  /* 0x0000000000007919 */ /* 0x000e220000002100 */
[----:B------:R-:W1:Y:S01]  /*0040*/  LDCU UR5, c[0x0][0x398] ;  /* 0x00007300ff0577ac */ /* 0x000e620008000800 */
[----:B0-----:R-:W-:-:S05]  /*0050*/  IMAD R9, R9, UR4, R0 ;  /* 0x0000000409097c24 */ /* 0x001fca000f8e0200 */
[----:B-1----:R-:W-:-:S13]  /*0060*/  ISETP.GE.AND P0, PT, R9, UR5, PT ;  /* 0x0000000509007c0c */ /* 0x002fda000bf06270 */
[----:B------:R-:W-:Y:S05]  /*0070*/  @P0 EXIT ;  /* 0x000000000000094d */ /* 0x000fea0003800000 */
[----:B------:R-:W0:Y:S01]  /*0080*/  LDC.64 R2, c[0x0][0x380] ;  /* 0x0000e000ff027b82 */ /* 0x000e220000000a00 */
[----:B------:R-:W1:Y:S07]  /*0090*/  LDCU.64 UR4, c[0x0][0x358] ;  /* 0x00006b00ff0477ac */ /* 0x000e6e0008000a00 */
[----:B------:R-:W2:Y:S08]  /*00a0*/  LDC.64 R4, c[0x0][0x388] ;  /* 0x0000e200ff047b82 */ /* 0x000eb00000000a00 */
[----:B------:R-:W3:Y:S01]  /*00b0*/  LDC.64 R6, c[0x0][0x390] ;  /* 0x0000e400ff067b82 */ /* 0x000ee20000000a00 */
[----:B0-----:R-:W-:-:S06]  /*00c0*/  IMAD.WIDE R2, R9, 0x4, R2 ;  /* 0x0000000409027825 */ /* 0x001fcc00078e0202 */
[----:B-1----:R-:W4:Y:S01]  /*00d0*/  LDG.E R2, desc[UR4][R2.64] ;  /* 0x0000000402027981 */ /* 0x002f22000c1e1900 */
[----:B--2---:R-:W-:-:S06]  /*00e0*/  IMAD.WIDE R4, R9, 0x4, R4 ;  /* 0x0000000409047825 */ /* 0x004fcc00078e0204 */
[----:B------:R-:W4:Y:S01]  /*00f0*/  LDG.E R5, desc[UR4][R4.64] ;  /* 0x0000000404057981 */ /* 0x000f22000c1e1900 */
[----:B---3--:R-:W-:-:S04]  /*0100*/  IMAD.WIDE R6, R9, 0x4, R6 ;  /* 0x0000000409067825 */ /* 0x008fc800078e0206 */
[----:B----4-:R-:W-:-:S05]  /*0110*/  FADD R9, R2, -R5 ;  /* 0x8000000502097221 */ /* 0x010fca0000000000 */
[----:B------:R-:W-:Y:S01]  /*0120*/  STG.E desc[UR4][R6.64], R9 ;  /* 0x0000000906007986 */ /* 0x000fe2000c101904 */
[----:B------:R-:W-:Y:S05]  /*0130*/  EXIT ;  /* 0x000000000000794d */ /* 0x000fea0003800000 */
.L_x_33:
        /* <DEDUP_REMOVED lines=12> */
.L_x_57:


//--------------------- .text._Z13div_matr_scalPffS_ii --------------------------
	.section	.text._Z13div_matr_scalPffS_ii,"ax",@progbits
	.align	128
        .global         _Z13div_matr_scalPffS_ii
        .type           _Z13div_matr_scalPffS_ii,@function
        .size           _Z13div_matr_scalPffS_ii,(.L_x_51 - _Z13div_matr_scalPffS_ii)
        .other          _Z13div_matr_scalPffS_ii,@"STO_CUDA_ENTRY STV_DEFAULT"
_Z13div_matr_scalPffS_ii:
.text._Z13div_matr_scalPffS_ii:
[----:B------:R-:W-:Y:S01]  /*0000*/  LDC R1, c[0x0][0x37c] ;  /* 0x0000df00ff017b82 */ /* 0x000fe20000000800 */
[----:B------:R-:W0:Y:S01]  /*0010*/  S2R R2, SR_CTAID.X ;  /* 0x0000000000027919 */ /* 0x000e220000002500 */
[----:B------:R-:W1:Y:S01]  /*0020*/  LDCU.64 UR4, c[0x0][0x398] ;  /* 0x00007300ff0477ac */ /* 0x000e620008000a00 */
[----:B------:R-:W0:Y:S01]  /*0030*/  S2R R3, SR_TID.X ;  /* 0x0000000000037919 */ /* 0x000e220000002100 */
[----:B------:R-:W0:Y:S01]  /*0040*/  LDCU UR6, c[0x0][0x360] ;  /* 0x00006c00ff0677ac */ /* 0x000e220008000800 */
[----:B-1----:R-:W-:Y:S01]  /*0050*/  UIMAD UR4, UR5, UR4, URZ ;  /* 0x00000004050472a4 */ /* 0x002fe2000f8e02ff */
[----:B0-----:R-:W-:-:S05]  /*0060*/  IMAD R2, R2, UR6, R3 ;  /* 0x0000000602027c24 */ /* 0x001fca000f8e0203 */
[----:B------:R-:W-:-:S13]  /*0070*/  ISETP.GE.AND P0, PT, R2, UR4, PT ;  /* 0x0000000402007c0c */ /* 0x000fda000bf06270 */
[----:B------:R-:W-:Y:S05]  /*0080*/  @P0 EXIT ;  /* 0x000000000000094d */ /* 0x000fea0003800000 */
[----:B------:R-:W0:Y:S01]  /*0090*/  LDC.64 R4, c[0x0][0x380] ;  /* 0x0000e000ff047b82 */ /* 0x000e220000000a00 */
[----:B------:R-:W1:Y:S07]  /*00a0*/  LDCU.64 UR4, c[0x0][0x358] ;  /* 0x00006b00ff0477ac */ /* 0x000e6e0008000a00 */
[----:B------:R-:W2:Y:S01]  /*00b0*/  LDC R9, c[0x0][0x388] ;  /* 0x0000e200ff097b82 */ /* 0x000ea20000000800 */
[----:B0-----:R-:W-:-:S05]  /*00c0*/  IMAD.WIDE R4, R2, 0x4, R4 ;  /* 0x0000000402047825 */ /* 0x001fca00078e0204 */
[----:B-1----:R-:W3:Y:S01]  /*00d0*/  LDG.E R0, desc[UR4][R4.64] ;  /* 0x0000000404007981 */ /* 0x002ee2000c1e1900 */
[----:B------:R-:W-:Y:S01]  /*00e0*/  BSSY.RECONVERGENT B0, `(.L_x_34) ;  /* 0x000000c000007945 */ /* 0x000fe20003800200 */
[----:B--2---:R-:W0:Y:S02]  /*00f0*/  MUFU.RCP R3, R9 ;  /* 0x0000000900037308 */ /* 0x004e240000001000 */
[----:B0-----:R-:W-:-:S04]  /*0100*/  FFMA R6, R3, -R9, 1 ;  /* 0x3f80000003067423 */ /* 0x001fc80000000809 */
[----:B------:R-:W-:Y:S02]  /*0110*/  FFMA R3, R3, R6, R3 ;  /* 0x0000000603037223 */ /* 0x000fe40000000003 */
[----:B---3--:R-:W0:Y:S02]  /*0120*/  FCHK P0, R0, R9 ;  /* 0x0000000900007302 */ /* 0x008e240000000000 */
[----:B------:R-:W-:-:S04]  /*0130*/  FFMA R6, R0, R3, RZ ;  /* 0x0000000300067223 */ /* 0x000fc800000000ff */
[----:B------:R-:W-:-:S04]  /*0140*/  FFMA R7, R6, -R9, R0 ;  /* 0x8000000906077223 */ /* 0x000fc80000000000 */
[----:B------:R-:W-:Y:S01]  /*0150*/  FFMA R7, R3, R7, R6 ;  /* 0x0000000703077223 */ /* 0x000fe20000000006 */
[----:B0-----:R-:W-:Y:S06]  /*0160*/  @!P0 BRA `(.L_x_35) ;  /* 0x00000000000c8947 */ /* 0x001fec0003800000 */
[----:B------:R-:W-:-:S07]  /*0170*/  MOV R4, 0x190 ;  /* 0x0000019000047802 */ /* 0x000fce0000000f00 */
[----:B------:R-:W-:Y:S05]  /*0180*/  CALL.REL.NOINC `($__internal_1_$__cuda_sm3x_div_rn_noftz_f32_slowpath) ;  /* 0x0000000000187944 */ /* 0x000fea0003c00000 */
[----:B------:R-:W-:-:S07]  /*0190*/  IMAD.MOV.U32 R7, RZ, RZ, R0 ;  /* 0x000000ffff077224 */ /* 0x000fce00078e0000 */
.L_x_35:
[----:B------:R-:W-:Y:S05]  /*01a0*/  BSYNC.RECONVERGENT B0 ;  /* 0x0000000000007941 */ /* 0x000fea0003800200 */
.L_x_34:
[----:B------:R-:W0:Y:S02]  /*01b0*/  LDC.64 R4, c[0x0][0x390] ;  /* 0x0000e400ff047b82 */ /* 0x000e240000000a00 */
[----:B0-----:R-:W-:-:S05]  /*01c0*/  IMAD.WIDE R2, R2, 0x4, R4 ;  /* 0x0000000402027825 */ /* 0x001fca00078e0204 */
[----:B------:R-:W-:Y:S01]  /*01d0*/  STG.E desc[UR4][R2.64], R7 ;  /* 0x0000000702007986 */ /* 0x000fe2000c101904 */
[----:B------:R-:W-:Y:S05]  /*01e0*/  EXIT ;  /* 0x000000000000794d */ /* 0x000fea0003800000 */
        .weak           $__internal_1_$__cuda_sm3x_div_rn_noftz_f32_slowpath
        .type           $__internal_1_$__cuda_sm3x_div_rn_noftz_f32_slowpath,@function
        .size           $__internal_1_$__cuda_sm3x_div_rn_noftz_f32_slowpath,(.L_x_51 - $__internal_1_$__cuda_sm3x_div_rn_noftz_f32_slowpath)
$__internal_1_$__cuda_sm3x_div_rn_noftz_f32_slowpath:
[----:B------:R-:W0:Y:S01]  /*01f0*/  LDC R3, c[0x0][0x388] ;  /* 0x0000e200ff037b82 */ /* 0x000e220000000800 */
[--C-:B------:R-:W-:Y:S01]  /*0200*/  SHF.R.U32.HI R5, RZ, 0x17, R0.reuse ;  /* 0x00000017ff057819 */ /* 0x100fe20000011600 */
[----:B------:R-:W1:Y:S01]  /*0210*/  LDCU UR6, c[0x0][0x388] ;  /* 0x00007100ff0677ac */ /* 0x000e620008000800 */
[----:B------:R-:W-:Y:S01]  /*0220*/  BSSY.RECONVERGENT B1, `(.L_x_36) ;  /* 0x0000064000017945 */ /* 0x000fe20003800200 */
[----:B------:R-:W-:Y:S01]  /*0230*/  IMAD.MOV.U32 R7, RZ, RZ, R0 ;  /* 0x000000ffff077224 */ /* 0x000fe200078e0000 */
[----:B------:R-:W-:-:S05]  /*0240*/  LOP3.LUT R5, R5, 0xff, RZ, 0xc0, !PT ;  /* 0x000000ff05057812 */ /* 0x000fca00078ec0ff */
[----:B------:R-:W-:Y:S02]  /*0250*/  VIADD R10, R5, 0xffffffff ;  /* 0xffffffff050a7836 */ /* 0x000fe40000000000 */
[----:B-1----:R-:W-:Y:S01]  /*0260*/  IMAD.U32 R8, RZ, RZ, UR6 ;  /* 0x00000006ff087e24 */ /* 0x002fe2000f8e00ff */
[----:B0-----:R-:W-:-:S04]  /*0270*/  SHF.R.U32.HI R6, RZ, 0x17, R3 ;  /* 0x00000017ff067819 */ /* 0x001fc80000011603 */
[----:B------:R-:W-:-:S05]  /*0280*/  LOP3.LUT R6, R6, 0xff, RZ, 0xc0, !PT ;  /* 0x000000ff06067812 */ /* 0x000fca00078ec0ff */
[----:B------:R-:W-:-:S05]  /*0290*/  VIADD R11, R6, 0xffffffff ;  /* 0xffffffff060b7836 */ /* 0x000fca0000000000 */
[----:B------:R-:W-:-:S04]  /*02a0*/  ISETP.GT.U32.AND P0, PT, R11, 0xfd, PT ;  /* 0x000000fd0b00780c */ /* 0x000fc80003f04070 */
[----:B------:R-:W-:-:S13]  /*02b0*/  ISETP.GT.U32.OR P0, PT, R10, 0xfd, P0 ;  /* 0x000000fd0a00780c */ /* 0x000fda0000704470 */
[----:B------:R-:W-:Y:S01]  /*02c0*/  @!P0 IMAD.MOV.U32 R9, RZ, RZ, RZ ;  /* 0x000000ffff098224 */ /* 0x000fe200078e00ff */
[----:B------:R-:W-:Y:S06]  /*02d0*/  @!P0 BRA `(.L_x_37) ;  /* 0x00000000005c8947 */ /* 0x000fec0003800000 */
[----:B------:R-:W-:Y:S02]  /*02e0*/  FSETP.GTU.FTZ.AND P1, PT, |R3|, +INF , PT ;  /* 0x7f8000000300780b */ /* 0x000fe40003f3c200 */
[----:B------:R-:W-:-:S04]  /*02f0*/  FSETP.GTU.FTZ.AND P0, PT, |R0|, +INF , PT ;  /* 0x7f8000000000780b */ /* 0x000fc80003f1c200 */
        /* <DEDUP_REMOVED lines=16> */
[----:B------:R-:W-:Y:S02]  /*0400*/  @P0 IMAD.MOV.U32 R9, RZ, RZ, RZ ;  /* 0x000000ffff090224 */ /* 0x000fe400078e00ff */
[----:B------:R-:W-:Y:S01]  /*0410*/  @!P0 FFMA R7, R0, 1.84467440737095516160e+19, RZ ;  /* 0x5f80000000078823 */ /* 0x000fe200000000ff */
[----:B------:R-:W-:Y:S02]  /*0420*/  @!P0 IMAD.MOV.U32 R9, RZ, RZ, -0x40 ;  /* 0xffffffc0ff098424 */ /* 0x000fe400078e00ff */
[----:B------:R-:W-:Y:S02]  /*0430*/  @!P1 FFMA R8, R3, 1.84467440737095516160e+19, RZ ;  /* 0x5f80000003089823 */ /* 0x000fe400000000ff */
[----:B------:R-:W-:-:S07]  /*0440*/  @!P1 VIADD R9, R9, 0x40 ;  /* 0x0000004009099836 */ /* 0x000fce0000000000 */
.L_x_37:
[----:B------:R-:W-:Y:S01]  /*0450*/  LEA R3, R6, 0xc0800000, 0x17 ;  /* 0xc080000006037811 */ /* 0x000fe200078eb8ff */
[----:B------:R-:W-:Y:S01]  /*0460*/  VIADD R5, R5, 0xffffff81 ;  /* 0xffffff8105057836 */ /* 0x000fe20000000000 */
[----:B------:R-:W-:Y:S03]  /*0470*/  BSSY.RECONVERGENT B2, `(.L_x_42) ;  /* 0x0000035000027945 */ /* 0x000fe60003800200 */
[----:B------:R-:W-:Y:S01]  /*0480*/  IMAD.IADD R3, R8, 0x1, -R3 ;  /* 0x0000000108037824 */ /* 0x000fe200078e0a03 */
[C---:B------:R-:W-:Y:S01]  /*0490*/  IADD3 R6, PT, PT, R5.reuse, 0x7f, -R6 ;  /* 0x0000007f05067810 */ /* 0x040fe20007ffe806 */
[----:B------:R-:W-:Y:S02]  /*04a0*/  IMAD R0, R5, -0x800000, R7 ;  /* 0xff80000005007824 */ /* 0x000fe400078e0207 */
[----:B------:R-:W0:Y:S01]  /*04b0*/  MUFU.RCP R8, R3 ;  /* 0x0000000300087308 */ /* 0x000e220000001000 */
[----:B------:R-:W-:Y:S01]  /*04c0*/  FADD.FTZ R11, -R3, -RZ ;  /* 0x800000ff030b7221 */ /* 0x000fe20000010100 */
[----:B------:R-:W-:-:S03]  /*04d0*/  IMAD.IADD R6, R6, 0x1, R9 ;  /* 0x0000000106067824 */ /* 0x000fc600078e0209 */
        /* <DEDUP_REMOVED lines=8> */
[----:B------:R-:W-:-:S05]  /*0560*/  LOP3.LUT R3, R3, 0xff, RZ, 0xc0, !PT ;  /* 0x000000ff03037812 */ /* 0x000fca00078ec0ff */
[----:B------:R-:W-:-:S04]  /*0570*/  IMAD.IADD R9, R3, 0x1, R6 ;  /* 0x0000000103097824 */ /* 0x000fc800078e0206 */
[----:B------:R-:W-:-:S05]  /*0580*/  VIADD R3, R9, 0xffffffff ;  /* 0xffffffff09037836 */ /* 0x000fca0000000000 */
        /* <DEDUP_REMOVED lines=10> */
[CCC-:B------:R-:W-:Y:S01]  /*0630*/  FFMA.RM R6, R10.reuse, R8.reuse, R7.reuse ;  /* 0x000000080a067223 */ /* 0x1c0fe20000004007 */
[C---:B------:R-:W-:Y:S02]  /*0640*/  ISETP.NE.AND P2, PT, R9.reuse, RZ, PT ;  /* 0x000000ff0900720c */ /* 0x040fe40003f45270 */
[----:B------:R-:W-:Y:S02]  /*0650*/  ISETP.NE.AND P1, PT, R9, RZ, PT ;  /* 0x000000ff0900720c */ /* 0x000fe40003f25270 */
[----:B------:R-:W-:Y:S01]  /*0660*/  LOP3.LUT R5, R3, 0x7fffff, RZ, 0xc0, !PT ;  /* 0x007fffff03057812 */ /* 0x000fe200078ec0ff */
[----:B------:R-:W-:Y:S01]  /*0670*/  FFMA.RP R3, R10, R8, R7 ;  /* 0x000000080a037223 */ /* 0x000fe20000008007 */
[----:B------:R-:W-:Y:S02]  /*0680*/  VIADD R8, R9, 0x20 ;  /* 0x0000002009087836 */ /* 0x000fe40000000000 */
[----:B------:R-:W-:Y:S01]  /*0690*/  LOP3.LUT R5, R5, 0x800000, RZ, 0xfc, !PT ;  /* 0x0080000005057812 */ /* 0x000fe200078efcff */
[----:B------:R-:W-:Y:S01]  /*06a0*/  IMAD.MOV R7, RZ, RZ, -R9 ;  /* 0x000000ffff077224 */ /* 0x000fe200078e0a09 */
[----:B------:R-:W-:-:S02]  /*06b0*/  FSETP.NEU.FTZ.AND P0, PT, R3, R6, PT ;  /* 0x000000060300720b */ /* 0x000fc40003f1d000 */
[----:B------:R-:W-:Y:S02]  /*06c0*/  SHF.L.U32 R8, R5, R8, RZ ;  /* 0x0000000805087219 */ /* 0x000fe400000006ff */
[----:B------:R-:W-:Y:S02]  /*06d0*/  SEL R6, R7, RZ, P2 ;  /* 0x000000ff07067207 */ /* 0x000fe40001000000 */
[----:B------:R-:W-:Y:S02]  /*06e0*/  ISETP.NE.AND P1, PT, R8, RZ, P1 ;  /* 0x000000ff0800720c */ /* 0x000fe40000f25270 */
[----:B------:R-:W-:Y:S02]  /*06f0*/  SHF.R.U32.HI R6, RZ, R6, R5 ;  /* 0x00000006ff067219 */ /* 0x000fe40000011605 */
[----:B------:R-:W-:Y:S02]  /*0700*/  PLOP3.LUT P0, PT, P0, P1, PT, 0xf8, 0x8f ;  /* 0x00000000008f781c */ /* 0x000fe40000703f70 */
[----:B------:R-:W-:-:S02]  /*0710*/  SHF.R.U32.HI R8, RZ, 0x1, R6 ;  /* 0x00000001ff087819 */ /* 0x000fc40000011606 */
[----:B------:R-:W-:-:S04]  /*0720*/  SEL R3, RZ, 0x1, !P0 ;  /* 0x00000001ff037807 */ /* 0x000fc80004000000 */
[----:B------:R-:W-:-:S04]  /*0730*/  LOP3.LUT R3, R3, 0x1, R8, 0xf8, !PT ;  /* 0x0000000103037812 */ /* 0x000fc800078ef808 */
[----:B------:R-:W-:-:S05]  /*0740*/  LOP3.LUT R3, R3, R6, RZ, 0xc0, !PT ;  /* 0x0000000603037212 */ /* 0x000fca00078ec0ff */
[----:B------:R-:W-:-:S05]  /*0750*/  IMAD.IADD R3, R8, 0x1, R3 ;  /* 0x0000000108037824 */ /* 0x000fca00078e0203 */
[----:B------:R-:W-:Y:S01]  /*0760*/  LOP3.LUT R0, R3, R0, RZ, 0xfc, !PT ;  /* 0x0000000003007212 */ /* 0x000fe200078efcff */
[----:B------:R-:W-:Y:S06]  /*0770*/  BRA `(.L_x_45) ;  /* 0x0000000000107947 */ /* 0x000fec0003800000 */
.L_x_44:
[----:B------:R-:W-:-:S04]  /*0780*/  LOP3.LUT R0, R0, 0x80000000, RZ, 0xc0, !PT ;  /* 0x8000000000007812 */ /* 0x000fc800078ec0ff */
[----:B------:R-:W-:Y:S01]  /*0790*/  LOP3.LUT R0, R0, 0x7f800000, RZ, 0xfc, !PT ;  /* 0x7f80000000007812 */ /* 0x000fe200078efcff */
[----:B------:R-:W-:Y:S06]  /*07a0*/  BRA `(.L_x_45) ;  /* 0x0000000000047947 */ /* 0x000fec0003800000 */
.L_x_43:
[----:B------:R-:W-:-:S07]  /*07b0*/  IMAD R0, R6, 0x800000, R0 ;  /* 0x0080000006007824 */ /* 0x000fce00078e0200 */
.L_x_45:
[----:B------:R-:W-:Y:S05]  /*07c0*/  BSYNC.RECONVERGENT B2 ;  /* 0x0000000000027941 */ /* 0x000fea0003800200 */
.L_x_42:
[----:B------:R-:W-:Y:S05]  /*07d0*/  BRA `(.L_x_46) ;  /* 0x0000000000207947 */ /* 0x000fea0003800000 */
.L_x_41:
[----:B------:R-:W-:-:S04]  /*07e0*/  LOP3.LUT R0, R8, 0x80000000, R7, 0x48, !PT ;  /* 0x8000000008007812 */ /* 0x000fc800078e4807 */
[----:B------:R-:W-:Y:S01]  /*07f0*/  LOP3.LUT R0, R0, 0x7f800000, RZ, 0xfc, !PT ;  /* 0x7f80000000007812 */ /* 0x000fe200078efcff */
[----:B------:R-:W-:Y:S06]  /*0800*/  BRA `(.L_x_46) ;  /* 0x0000000000147947 */ /* 0x000fec0003800000 */
.L_x_40:
[----:B------:R-:W-:Y:S01]  /*0810*/  LOP3.LUT R0, R8, 0x80000000, R7, 0x48, !PT ;  /* 0x8000000008007812 */ /* 0x000fe200078e4807 */
[----:B------:R-:W-:Y:S06]  /*0820*/  BRA `(.L_x_46) ;  /* 0x00000000000c7947 */ /* 0x000fec0003800000 */
.L_x_39:
[----:B------:R-:W0:Y:S01]  /*0830*/  MUFU.RSQ R0, -QNAN ;  /* 0xffc0000000007908 */ /* 0x000e220000001400 */
[----:B------:R-:W-:Y:S05]  /*0840*/  BRA `(.L_x_46) ;  /* 0x0000000000047947 */ /* 0x000fea0003800000 */
.L_x_38:
[----:B------:R-:W-:-:S07]  /*0850*/  FADD.FTZ R0, R0, R3 ;  /* 0x0000000300007221 */ /* 0x000fce0000010000 */
.L_x_46:
[----:B------:R-:W-:Y:S05]  /*0860*/  BSYNC.RECONVERGENT B1 ;  /* 0x0000000000017941 */ /* 0x000fea0003800200 */
.L_x_36:
[----:B------:R-:W-:-:S04]  /*0870*/  IMAD.MOV.U32 R5, RZ, RZ, 0x0 ;  /* 0x00000000ff057424 */ /* 0x000fc800078e00ff */
[----:B0-----:R-:W-:Y:S05]  /*0880*/  RET.REL.NODEC R4 `(_Z13div_matr_scalPffS_ii) ;  /* 0xfffffff404dc7950 */ /* 0x001fea0003c3ffff */
.L_x_47:
        /* <DEDUP_REMOVED lines=15> */
.L_x_51:


//--------------------- .text._Z8add_vectPfS_S_ii --------------------------
	.section	.text._Z8add_vectPfS_S_ii,"ax",@progbits
	.align	128
        .global         _Z8add_vectPfS_S_ii
        .type           _Z8add_vectPfS_S_ii,@function
        .size           _Z8add_vectPfS_S_ii,(.L_x_59 - _Z8add_vectPfS_S_ii)
        .other          _Z8add_vectPfS_S_ii,@"STO_CUDA_ENTRY STV_DEFAULT"
_Z8add_vectPfS_S_ii:
.text._Z8add_vectPfS_S_ii:
        /* <DEDUP_REMOVED lines=17> */
[----:B----4-:R-:W-:-:S05]  /*0110*/  FADD R9, R2, R5 ;  /* 0x0000000502097221 */ /* 0x010fca0000000000 */
[----:B------:R-:W-:Y:S01]  /*0120*/  STG.E desc[UR4][R6.64], R9 ;  /* 0x0000000906007986 */ /* 0x000fe2000c101904 */
[----:B------:R-:W-:Y:S05]  /*0130*/  EXIT ;  /* 0x000000000000794d */ /* 0x000fea0003800000 */
.L_x_48:
        /* <DEDUP_REMOVED lines=12> */
.L_x_59:


//--------------------- .text._Z10add_matrixPfS_S_ii --------------------------
	.section	.text._Z10add_matrixPfS_S_ii,"ax",@progbits
	.align	128
        .global         _Z10add_matrixPfS_S_ii
        .type           _Z10add_matrixPfS_S_ii,@function
        .size           _Z10add_matrixPfS_S_ii,(.L_x_60 - _Z10add_matrixPfS_S_ii)
        .other          _Z10add_matrixPfS_S_ii,@"STO_CUDA_ENTRY STV_DEFAULT"
_Z10add_matrixPfS_S_ii:
.text._Z10add_matrixPfS_S_ii:
        /* <DEDUP_REMOVED lines=21> */
.L_x_49:
        /* <DEDUP_REMOVED lines=11> */
.L_x_60:


//--------------------- .nv.shared.reserved.0     --------------------------
	.section	.nv.shared.reserved.0,"aw",@nobits
	.weak		__nv_reservedSMEM_offset_0_alias
	.size		__nv_reservedSMEM_offset_0_alias, 0, 64
	.other		__nv_reservedSMEM_offset_0_alias,@"STO_CUDA_RESERVED_SHARED STV_DEFAULT"
__nv_reservedSMEM_offset_0_alias:
	.zero		0
	.zero		64


//--------------------- .nv.constant0._Z17transposeNaiveRowPfS_ii --------------------------
	.section	.nv.constant0._Z17transposeNaiveRowPfS_ii,"a",@progbits
	.sectionflags	@""
	.align	4
.nv.constant0._Z17transposeNaiveRowPfS_ii:
	.zero		920


//--------------------- .nv.constant0._Z11matrix_meanPfS_ii --------------------------
	.section	.nv.constant0._Z11matrix_meanPfS_ii,"a",@progbits
	.sectionflags	@""
	.align	4
.nv.constant0._Z11matrix_meanPfS_ii:
	.zero		920


//--------------------- .nv.constant0._Z11vector_prodPfS_S_ii --------------------------
	.section	.nv.constant0._Z11vector_prodPfS_S_ii,"a",@progbits
	.sectionflags	@""
	.align	4
.nv.constant0._Z11vector_prodPfS_S_ii:
	.zero		928


//--------------------- .nv.constant0._Z11matrix_prodPfS_S_iii --------------------------
	.section	.nv.constant0._Z11matrix_prodPfS_S_iii,"a",@progbits
	.sectionflags	@""
	.align	4
.nv.constant0._Z11matrix_prodPfS_S_iii:
	.zero		932


//--------------------- .nv.constant0._Z14diff_matr_vectPfS_S_ii --------------------------
	.section	.nv.constant0._Z14diff_matr_vectPfS_S_ii,"a",@progbits
	.sectionflags	@""
	.align	4
.nv.constant0._Z14diff_matr_vectPfS_S_ii:
	.zero		928


//--------------------- .nv.constant0._Z9diff_vectPfS_S_ii --------------------------
	.section	.nv.constant0._Z9diff_vectPfS_S_ii,"a",@progbits
	.sectionflags	@""
	.align	4
.nv.constant0._Z9diff_vectPfS_S_ii:
	.zero		928


//--------------------- .nv.constant0._Z13div_matr_scalPffS_ii --------------------------
	.section	.nv.constant0._Z13div_matr_scalPffS_ii,"a",@progbits
	.sectionflags	@""
	.align	4
.nv.constant0._Z13div_matr_scalPffS_ii:
	.zero		928


//--------------------- .nv.constant0._Z8add_vectPfS_S_ii --------------------------
	.section	.nv.constant0._Z8add_vectPfS_S_ii,"a",@progbits
	.sectionflags	@""
	.align	4
.nv.constant0._Z8add_vectPfS_S_ii:
	.zero		928


//--------------------- .nv.constant0._Z10add_matrixPfS_S_ii --------------------------
	.section	.nv.constant0._Z10add_matrixPfS_S_ii,"a",@progbits
	.sectionflags	@""
	.align	4
.nv.constant0._Z10add_matrixPfS_S_ii:
	.zero		928


//--------------------- SYMBOLS --------------------------

	.type		.nv.reservedSmem.offset0,@object
	.size		.nv.reservedSmem.offset0,0x4
